// auto-generated by cutlass_sweep.gemm — config: {"arch": "sm_90", "cluster_m": 1, "cluster_n": 1, "dtype": "fp32", "dtype_b": "fp32", "layout": "nt", "stages": 4, "tile_k": 128, "tile_m": 128, "tile_n": 256}
#include "cutlass/cutlass.h"
#include "cutlass/gemm/collective/collective_builder.hpp"
#include "cutlass/gemm/device/gemm_universal_adapter.h"
#include "cutlass/gemm/kernel/gemm_universal.hpp"
#include "cutlass/epilogue/collective/collective_builder.hpp"

using ElemA = float;
using ElemB = float;
using ElemCD = float;
using Acc  = float;
using TileShape    = cute::Shape<cute::_128, cute::_256, cute::_128>;
using ClusterShape = cute::Shape<cute::_1, cute::_1, cute::_1>;

using CollectiveEpilogue = typename cutlass::epilogue::collective::CollectiveBuilder<
    cutlass::arch::Sm90, cutlass::arch::OpClassTensorOp,
    TileShape, ClusterShape,
    cutlass::epilogue::collective::EpilogueTileAuto,
    Acc, Acc,
    ElemCD, cutlass::layout::RowMajor, 128 / cutlass::sizeof_bits<ElemCD>::value,
    ElemCD, cutlass::layout::RowMajor, 128 / cutlass::sizeof_bits<ElemCD>::value,
    cutlass::epilogue::collective::EpilogueScheduleAuto
  >::CollectiveOp;

using CollectiveMainloop = typename cutlass::gemm::collective::CollectiveBuilder<
    cutlass::arch::Sm90, cutlass::arch::OpClassTensorOp,
    ElemA, cutlass::layout::RowMajor, 128 / cutlass::sizeof_bits<ElemA>::value,
    ElemB, cutlass::layout::ColumnMajor, 128 / cutlass::sizeof_bits<ElemB>::value,
    Acc,
    TileShape, ClusterShape,
    cutlass::gemm::collective::StageCount<4>,
    cutlass::gemm::collective::KernelScheduleAuto
  >::CollectiveOp;

using GemmKernel = cutlass::gemm::kernel::GemmUniversal<
    cute::Shape<int,int,int,int>,
    CollectiveMainloop,
    CollectiveEpilogue
>;
using Gemm = cutlass::gemm::device::GemmUniversalAdapter<GemmKernel>;

// Force the device kernel symbol into the cubin without needing a host main.
auto* _anchor = &cutlass::device_kernel<GemmKernel>;


// ===== COMPILED SASS (sm_90a) =====

	.target	sm_90a

	.elftype	@"ET_EXEC"


//--------------------- .note.nv.tkinfo           --------------------------
	.section	.note.nv.tkinfo,"",@"SHT_NOTE"
	.sectionflags	@"SHF_NOTE_NV_TKINFO"
	.tkinfo
        /*0018*/ 	.word	0x00000002
        /*0030*/ 	.string	""
        /*0030*/ 	.string	"ptxas"
        /*0030*/ 	.string	"Cuda compilation tools, release 13.0, V13.0.88"
        /*0030*/ 	.string	"Build cuda_13.0.r13.0/compiler.36424714_0"
        /*0030*/ 	.string	"-arch sm_90a -m 64 "



//--------------------- .note.nv.cuinfo           --------------------------
	.section	.note.nv.cuinfo,"",@"SHT_NOTE"
	.sectionflags	@"SHF_NOTE_NV_CUINFO"
        /*0018*/ 	.short	0x0002
        /*001a*/ 	.short	0x005a
        /*001c*/ 	.short	0x0082
	.zero		2


//--------------------- .nv.info                  --------------------------
	.section	.nv.info,"",@"SHT_CUDA_INFO"
	.align	4


	//----- nvinfo : EIATTR_REGCOUNT
	.align		4
        /*0000*/ 	.byte	0x04, 0x2f
        /*0002*/ 	.short	(.L_15 - .L_14)
	.align		4
.L_14:
        /*0004*/ 	.word	index@(_ZN7cutlass13device_kernelINS_4gemm6kernel13GemmUniversalIN4cute5tupleIJiiiiEEENS1_10collective13CollectiveMmaINS1_34MainloopSm90TmaGmmaWarpSpecializedILi4ENS5_IJNS4_1CILi1EEESB_SB_EEENS1_35KernelTmaWarpSpecializedCooperativeEEENS5_IJNSA_ILi128EEENSA_ILi256EEESF_EEEfNS5_IJlSB_lEEEfSI_NS4_8TiledMMAINS4_8MMA_AtomIJNS4_4SM904GMMA30MMA_64x256x8_F32TF32TF32_SS_TNILNSM_7ScaleInE1ELSO_1EEEEEENS4_6LayoutINS5_IJNSA_ILi2EEESB_SB_EEENS5_IJSB_NSA_ILi0EEESU_EEEEENS5_IJNS4_10UnderscoreESX_SX_EEEEENS4_13SM90_TMA_LOADENS4_14ComposedLayoutINS4_7SwizzleILi3ELi4ELi3EEENS4_18smem_ptr_flag_bitsILi32EEENSR_INS5_IJNSA_ILi8EEENSA_ILi32EEEEEENS5_IJS17_SB_EEEEEEEvNS4_8identityES10_S1B_vS1C_EENS_8epilogue10collective6detail29Sm90TmaWarpSpecializedAdapterINS1F_15DefaultEpilogueIfSI_SI_NS1E_6thread17LinearCombinationIfLi1EffLNS1J_9ScaleType4KindE0ELNS_15FloatRoundStyleE2EfEENS1_15EpilogueDefaultEEEEEvvEEEEvNT_6ParamsE)
        /*0008*/ 	.word	0x000000a8


	//----- nvinfo : EIATTR_FRAME_SIZE
	.align		4
.L_15:
        /*000c*/ 	.byte	0x04, 0x11
        /*000e*/ 	.short	(.L_17 - .L_16)
	.align		4
.L_16:
        /*0010*/ 	.word	index@(_ZN7cutlass13device_kernelINS_4gemm6kernel13GemmUniversalIN4cute5tupleIJiiiiEEENS1_10collective13CollectiveMmaINS1_34MainloopSm90TmaGmmaWarpSpecializedILi4ENS5_IJNS4_1CILi1EEESB_SB_EEENS1_35KernelTmaWarpSpecializedCooperativeEEENS5_IJNSA_ILi128EEENSA_ILi256EEESF_EEEfNS5_IJlSB_lEEEfSI_NS4_8TiledMMAINS4_8MMA_AtomIJNS4_4SM904GMMA30MMA_64x256x8_F32TF32TF32_SS_TNILNSM_7ScaleInE1ELSO_1EEEEEENS4_6LayoutINS5_IJNSA_ILi2EEESB_SB_EEENS5_IJSB_NSA_ILi0EEESU_EEEEENS5_IJNS4_10UnderscoreESX_SX_EEEEENS4_13SM90_TMA_LOADENS4_14ComposedLayoutINS4_7SwizzleILi3ELi4ELi3EEENS4_18smem_ptr_flag_bitsILi32EEENSR_INS5_IJNSA_ILi8EEENSA_ILi32EEEEEENS5_IJS17_SB_EEEEEEEvNS4_8identityES10_S1B_vS1C_EENS_8epilogue10collective6detail29Sm90TmaWarpSpecializedAdapterINS1F_15DefaultEpilogueIfSI_SI_NS1E_6thread17LinearCombinationIfLi1EffLNS1J_9ScaleType4KindE0ELNS_15FloatRoundStyleE2EfEENS1_15EpilogueDefaultEEEEEvvEEEEvNT_6ParamsE)
        /*0014*/ 	.word	0x00000000


	//----- nvinfo : EIATTR_MIN_STACK_SIZE
	.align		4
.L_17:
        /*0018*/ 	.byte	0x04, 0x12
        /*001a*/ 	.short	(.L_19 - .L_18)
	.align		4
.L_18:
        /*001c*/ 	.word	index@(_ZN7cutlass13device_kernelINS_4gemm6kernel13GemmUniversalIN4cute5tupleIJiiiiEEENS1_10collective13CollectiveMmaINS1_34MainloopSm90TmaGmmaWarpSpecializedILi4ENS5_IJNS4_1CILi1EEESB_SB_EEENS1_35KernelTmaWarpSpecializedCooperativeEEENS5_IJNSA_ILi128EEENSA_ILi256EEESF_EEEfNS5_IJlSB_lEEEfSI_NS4_8TiledMMAINS4_8MMA_AtomIJNS4_4SM904GMMA30MMA_64x256x8_F32TF32TF32_SS_TNILNSM_7ScaleInE1ELSO_1EEEEEENS4_6LayoutINS5_IJNSA_ILi2EEESB_SB_EEENS5_IJSB_NSA_ILi0EEESU_EEEEENS5_IJNS4_10UnderscoreESX_SX_EEEEENS4_13SM90_TMA_LOADENS4_14ComposedLayoutINS4_7SwizzleILi3ELi4ELi3EEENS4_18smem_ptr_flag_bitsILi32EEENSR_INS5_IJNSA_ILi8EEENSA_ILi32EEEEEENS5_IJS17_SB_EEEEEEEvNS4_8identityES10_S1B_vS1C_EENS_8epilogue10collective6detail29Sm90TmaWarpSpecializedAdapterINS1F_15DefaultEpilogueIfSI_SI_NS1E_6thread17LinearCombinationIfLi1EffLNS1J_9ScaleType4KindE0ELNS_15FloatRoundStyleE2EfEENS1_15EpilogueDefaultEEEEEvvEEEEvNT_6ParamsE)
        /*0020*/ 	.word	0x00000000
.L_19:


//--------------------- .nv.compat                --------------------------
	.section	.nv.compat,"",@"SHT_CUDA_COMPAT_INFO"
	.align	4
        /*0000*/ 	.byte	0x02, 0x09, 0x01, 0x00, 0x02, 0x02, 0x04, 0x00, 0x02, 0x05, 0x05, 0x00, 0x03, 0x07, 0x01, 0x01
        /*0010*/ 	.byte	0x02, 0x03, 0x01, 0x00, 0x02, 0x06, 0x01, 0x00, 0x04, 0x0b, 0x08, 0x00, 0x00, 0x00, 0x00, 0x00
        /*0020*/ 	.byte	0x00, 0x00, 0x00, 0x00


//--------------------- .nv.info._ZN7cutlass13device_kernelINS_4gemm6kernel13GemmUniversalIN4cute5tupleIJiiiiEEENS1_10collective13CollectiveMmaINS1_34MainloopSm90TmaGmmaWarpSpecializedILi4ENS5_IJNS4_1CILi1EEESB_SB_EEENS1_35KernelTmaWarpSpecializedCooperativeEEENS5_IJNSA_ILi128EEENSA_ILi256EEESF_EEEfNS5_IJlSB_lEEEfSI_NS4_8TiledMMAINS4_8MMA_AtomIJNS4_4SM904GMMA30MMA_64x256x8_F32TF32TF32_SS_TNILNSM_7ScaleInE1ELSO_1EEEEEENS4_6LayoutINS5_IJNSA_ILi2EEESB_SB_EEENS5_IJSB_NSA_ILi0EEESU_EEEEENS5_IJNS4_10UnderscoreESX_SX_EEEEENS4_13SM90_TMA_LOADENS4_14ComposedLayoutINS4_7SwizzleILi3ELi4ELi3EEENS4_18smem_ptr_flag_bitsILi32EEENSR_INS5_IJNSA_ILi8EEENSA_ILi32EEEEEENS5_IJS17_SB_EEEEEEEvNS4_8identityES10_S1B_vS1C_EENS_8epilogue10collective6detail29Sm90TmaWarpSpecializedAdapterINS1F_15DefaultEpilogueIfSI_SI_NS1E_6thread17LinearCombinationIfLi1EffLNS1J_9ScaleType4KindE0ELNS_15FloatRoundStyleE2EfEENS1_15EpilogueDefaultEEEEEvvEEEEvNT_6ParamsE --------------------------
	.section	.nv.info._ZN7cutlass13device_kernelINS_4gemm6kernel13GemmUniversalIN4cute5tupleIJiiiiEEENS1_10collective13CollectiveMmaINS1_34MainloopSm90TmaGmmaWarpSpecializedILi4ENS5_IJNS4_1CILi1EEESB_SB_EEENS1_35KernelTmaWarpSpecializedCooperativeEEENS5_IJNSA_ILi128EEENSA_ILi256EEESF_EEEfNS5_IJlSB_lEEEfSI_NS4_8TiledMMAINS4_8MMA_AtomIJNS4_4SM904GMMA30MMA_64x256x8_F32TF32TF32_SS_TNILNSM_7ScaleInE1ELSO_1EEEEEENS4_6LayoutINS5_IJNSA_ILi2EEESB_SB_EEENS5_IJSB_NSA_ILi0EEESU_EEEEENS5_IJNS4_10UnderscoreESX_SX_EEEEENS4_13SM90_TMA_LOADENS4_14ComposedLayoutINS4_7SwizzleILi3ELi4ELi3EEENS4_18smem_ptr_flag_bitsILi32EEENSR_INS5_IJNSA_ILi8EEENSA_ILi32EEEEEENS5_IJS17_SB_EEEEEEEvNS4_8identityES10_S1B_vS1C_EENS_8epilogue10collective6detail29Sm90TmaWarpSpecializedAdapterINS1F_15DefaultEpilogueIfSI_SI_NS1E_6thread17LinearCombinationIfLi1EffLNS1J_9ScaleType4KindE0ELNS_15FloatRoundStyleE2EfEENS1_15EpilogueDefaultEEEEEvvEEEEvNT_6ParamsE,"",@"SHT_CUDA_INFO"
	.sectionflags	@""
	.align	4


	//----- nvinfo : EIATTR_CUDA_API_VERSION
	.align		4
        /*0000*/ 	.byte	0x04, 0x37
        /*0002*/ 	.short	(.L_21 - .L_20)
.L_20:
        /*0004*/ 	.word	0x00000082


	//----- nvinfo : EIATTR_KPARAM_INFO
	.align		4
.L_21:
        /*0008*/ 	.byte	0x04, 0x17
        /*000a*/ 	.short	(.L_23 - .L_22)
.L_22:
        /*000c*/ 	.word	0x00000000
        /*0010*/ 	.short	0x0000
        /*0012*/ 	.short	0x0070
        /*0014*/ 	.byte	0x00, 0xf0, 0x01, 0x10


	//----- nvinfo : EIATTR_SPARSE_MMA_MASK
	.align		4
.L_23:
        /*0018*/ 	.byte	0x03, 0x50
        /*001a*/ 	.short	0x0000


	//----- nvinfo : EIATTR_MAXREG_COUNT
	.align		4
        /*001c*/ 	.byte	0x03, 0x1b
        /*001e*/ 	.short	0x00a8


	//----- nvinfo : EIATTR_NUM_BARRIERS
	.align		4
        /*0020*/ 	.byte	0x02, 0x4c
        /*0022*/ 	.byte	0x01
	.zero		1


	//----- nvinfo : EIATTR_EXTERNS
	.align		4
        /*0024*/ 	.byte	0x04, 0x0f
        /*0026*/ 	.short	(.L_25 - .L_24)


	//   ....[0]....
	.align		4
.L_24:
        /*0028*/ 	.word	index@(__assertfail)


	//----- nvinfo : EIATTR_MERCURY_ISA_VERSION
	.align		4
.L_25:
        /*002c*/ 	.byte	0x03, 0x5f
        /*002e*/ 	.short	0x0101


	//----- nvinfo : EIATTR_INT_WARP_WIDE_INSTR_OFFSETS
	.align		4
        /*0030*/ 	.byte	0x04, 0x31
        /*0032*/ 	.short	(.L_27 - .L_26)


	//   ....[0]....
.L_26:
        /*0034*/ 	.word	0x000003b0


	//   ....[1]....
        /*0038*/ 	.word	0x000003e0


	//   ....[2]....
        /*003c*/ 	.word	0x000004c0


	//----- nvinfo : EIATTR_COOP_GROUP_MASK_REGIDS
	.align		4
.L_27:
        /*0040*/ 	.byte	0x04, 0x29
        /*0042*/ 	.short	(.L_29 - .L_28)


	//   ....[0]....
.L_28:
        /*0044*/ 	.word	0xffffffff


	//   ....[1]....
        /*0048*/ 	.word	0xffffffff


	//   ....[2]....
        /*004c*/ 	.word	0xffffffff


	//   ....[3]....
        /*0050*/ 	.word	0xffffffff


	//   ....[4]....
        /*0054*/ 	.word	0xffffffff


	//----- nvinfo : EIATTR_COOP_GROUP_INSTR_OFFSETS
	.align		4
.L_29:
        /*0058*/ 	.byte	0x04, 0x28
        /*005a*/ 	.short	(.L_31 - .L_30)


	//   ....[0]....
.L_30:
        /*005c*/ 	.word	0x00000060


	//   ....[1]....
        /*0060*/ 	.word	0x00000070


	//   ....[2]....
        /*0064*/ 	.word	0x00000130


	//   ....[3]....
        /*0068*/ 	.word	0x000002c0


	//   ....[4]....
        /*006c*/ 	.word	0x00000f70


	//----- nvinfo : EIATTR_REG_RECONFIG
	.align		4
.L_31:
        /*0070*/ 	.byte	0x01, 0x54
	.zero		2


	//----- nvinfo : EIATTR_SYSCALL_OFFSETS
	.align		4
        /*0074*/ 	.byte	0x04, 0x46
        /*0076*/ 	.short	(.L_33 - .L_32)


	//   ....[0]....
.L_32:
        /*0078*/ 	.word	0x00001130


	//----- nvinfo : EIATTR_MBARRIER_INSTR_OFFSETS
	.align		4
.L_33:
        /*007c*/ 	.byte	0x04, 0x39
        /*007e*/ 	.short	(.L_35 - .L_34)


	//   ....[0]....
.L_34:
        /*0080*/ 	.word	0x00000230
        /*0084*/ 	.word	0x000000ff
        /*0088*/ 	.word	0x00000000
        /*008c*/ 	.short	0x0100
        /*008e*/ 	.byte	0x08
	.zero		1


	//   ....[1]....
        /*0090*/ 	.word	0x00000240
        /*0094*/ 	.word	0x000000ff
        /*0098*/ 	.word	0x00000020
        /*009c*/ 	.short	0x0100
        /*009e*/ 	.byte	0x08
	.zero		1


	//   ....[2]....
        /*00a0*/ 	.word	0x00000250
        /*00a4*/ 	.word	0x000000ff
        /*00a8*/ 	.word	0x00000008
        /*00ac*/ 	.short	0x0100
        /*00ae*/ 	.byte	0x08
	.zero		1


	//   ....[3]....
        /*00b0*/ 	.word	0x00000260
        /*00b4*/ 	.word	0x000000ff
        /*00b8*/ 	.word	0x00000028
        /*00bc*/ 	.short	0x0100
        /*00be*/ 	.byte	0x08
	.zero		1


	//   ....[4]....
        /*00c0*/ 	.word	0x00000270
        /*00c4*/ 	.word	0x000000ff
        /*00c8*/ 	.word	0x00000010
        /*00cc*/ 	.short	0x0100
        /*00ce*/ 	.byte	0x08
	.zero		1


	//   ....[5]....
        /*00d0*/ 	.word	0x00000280
        /*00d4*/ 	.word	0x000000ff
        /*00d8*/ 	.word	0x00000030
        /*00dc*/ 	.short	0x0100
        /*00de*/ 	.byte	0x08
	.zero		1


	//   ....[6]....
        /*00e0*/ 	.word	0x00000290
        /*00e4*/ 	.word	0x000000ff
        /*00e8*/ 	.word	0x00000018
        /*00ec*/ 	.short	0x0100
        /*00ee*/ 	.byte	0x08
	.zero		1


	//   ....[7]....
        /*00f0*/ 	.word	0x000002a0
        /*00f4*/ 	.word	0x000000ff
        /*00f8*/ 	.word	0x00000038
        /*00fc*/ 	.short	0x0100
        /*00fe*/ 	.byte	0x08
	.zero		1


	//   ....[8]....
        /*0100*/ 	.word	0x00000530
        /*0104*/ 	.word	0x000000ff
        /*0108*/ 	.word	0x00000050
        /*010c*/ 	.short	0x0100
        /*010e*/ 	.byte	0x06
	.zero		1


	//   ....[9]....
        /*0110*/ 	.word	0x00000590
        /*0114*/ 	.word	0x000000ff
        /*0118*/ 	.word	0x00000058
        /*011c*/ 	.short	0x0100
        /*011e*/ 	.byte	0x06
	.zero		1


	//   ....[10]....
        /*0120*/ 	.word	0x000011b0
        /*0124*/ 	.word	0x00000003
        /*0128*/ 	.word	0x00000000
        /*012c*/ 	.short	0x010a
        /*012e*/ 	.byte	0x3f
	.zero		1


	//   ....[11]....
        /*0130*/ 	.word	0x000011f0
        /*0134*/ 	.word	0x00000003
        /*0138*/ 	.word	0x00000000
        /*013c*/ 	.short	0x010a
        /*013e*/ 	.byte	0x3f
	.zero		1


	//   ....[12]....
        /*0140*/ 	.word	0x00001bb0
        /*0144*/ 	.word	0x000000ff
        /*0148*/ 	.word	0x00000000
        /*014c*/ 	.short	0x010a
        /*014e*/ 	.byte	0x09
	.zero		1


	//   ....[13]....
        /*0150*/ 	.word	0x00001bf0
        /*0154*/ 	.word	0x000000ff
        /*0158*/ 	.word	0x00000000
        /*015c*/ 	.short	0x010a
        /*015e*/ 	.byte	0x09
	.zero		1


	//   ....[14]....
        /*0160*/ 	.word	0x00002480
        /*0164*/ 	.word	0x000000ff
        /*0168*/ 	.word	0x00000000
        /*016c*/ 	.short	0x0101
        /*016e*/ 	.byte	0x08
	.zero		1


	//   ....[15]....
        /*0170*/ 	.word	0x00002660
        /*0174*/ 	.word	0x000000ff
        /*0178*/ 	.word	0x00000000
        /*017c*/ 	.short	0x0101
        /*017e*/ 	.byte	0x04
	.zero		1


	//   ....[16]....
        /*0180*/ 	.word	0x00009cb0
        /*0184*/ 	.word	0x0000000c
        /*0188*/ 	.word	0x00000020
        /*018c*/ 	.short	0x010a
        /*018e*/ 	.byte	0x3f
	.zero		1


	//   ....[17]....
        /*0190*/ 	.word	0x0000a2a0
        /*0194*/ 	.word	0x00000005
        /*0198*/ 	.word	0x00000058
        /*019c*/ 	.short	0x0101
        /*019e*/ 	.byte	0x3f
	.zero		1


	//   ....[18]....
        /*01a0*/ 	.word	0x0000a9a0
        /*01a4*/ 	.word	0x00000007
        /*01a8*/ 	.word	0x00000000
        /*01ac*/ 	.short	0x010a
        /*01ae*/ 	.byte	0x3f
	.zero		1


	//   ....[19]....
        /*01b0*/ 	.word	0x0000aa20
        /*01b4*/ 	.word	0x00000006
        /*01b8*/ 	.word	0x00000000
        /*01bc*/ 	.short	0x010a
        /*01be*/ 	.byte	0x3f
	.zero		1


	//   ....[20]....
        /*01c0*/ 	.word	0x0000aab0
        /*01c4*/ 	.word	0x00000007
        /*01c8*/ 	.word	0x00000000
        /*01cc*/ 	.short	0x010a
        /*01ce*/ 	.byte	0x3f
	.zero		1


	//   ....[21]....
        /*01d0*/ 	.word	0x0000ab40
        /*01d4*/ 	.word	0x00000005
        /*01d8*/ 	.word	0x00000000
        /*01dc*/ 	.short	0x010a
        /*01de*/ 	.byte	0x3f
	.zero		1


	//   ....[22]....
        /*01e0*/ 	.word	0x0000aba0
        /*01e4*/ 	.word	0x00000003
        /*01e8*/ 	.word	0x00000000
        /*01ec*/ 	.short	0x010a
        /*01ee*/ 	.byte	0x3f
	.zero		1


	//   ....[23]....
        /*01f0*/ 	.word	0x0000ac00
        /*01f4*/ 	.word	0x00000004
        /*01f8*/ 	.word	0x00000000
        /*01fc*/ 	.short	0x010a
        /*01fe*/ 	.byte	0x3f
	.zero		1


	//   ....[24]....
        /*0200*/ 	.word	0x0000acd0
        /*0204*/ 	.word	0x0000000c
        /*0208*/ 	.word	0x00000020
        /*020c*/ 	.short	0x010a
        /*020e*/ 	.byte	0x3f
	.zero		1


	//   ....[25]....
        /*0210*/ 	.word	0x0000ada0
        /*0214*/ 	.word	0x00000007
        /*0218*/ 	.word	0x00000000
        /*021c*/ 	.short	0x010a
        /*021e*/ 	.byte	0x3f
	.zero		1


	//   ....[26]....
        /*0220*/ 	.word	0x0000adf0
        /*0224*/ 	.word	0x00000006
        /*0228*/ 	.word	0x00000000
        /*022c*/ 	.short	0x010a
        /*022e*/ 	.byte	0x3f
	.zero		1


	//   ....[27]....
        /*0230*/ 	.word	0x0000ae40
        /*0234*/ 	.word	0x00000007
        /*0238*/ 	.word	0x00000000
        /*023c*/ 	.short	0x010a
        /*023e*/ 	.byte	0x3f
	.zero		1


	//----- nvinfo : EIATTR_NUM_MBARRIERS
	.align		4
.L_35:
        /*0240*/ 	.byte	0x03, 0x38
        /*0242*/ 	.short	0x000a


	//----- nvinfo : EIATTR_EXIT_INSTR_OFFSETS
	.align		4
        /*0244*/ 	.byte	0x04, 0x1c
        /*0246*/ 	.short	(.L_37 - .L_36)


	//   ....[0]....
.L_36:
        /*0248*/ 	.word	0x000005e0


	//   ....[1]....
        /*024c*/ 	.word	0x00000ea0


	//   ....[2]....
        /*0250*/ 	.word	0x00009320


	//   ....[3]....
        /*0254*/ 	.word	0x00009950


	//   ....[4]....
        /*0258*/ 	.word	0x0000ab90


	//----- nvinfo : EIATTR_MAX_THREADS
	.align		4
.L_37:
        /*025c*/ 	.byte	0x04, 0x05
        /*025e*/ 	.short	(.L_39 - .L_38)
.L_38:
        /*0260*/ 	.word	0x00000180
        /*0264*/ 	.word	0x00000001
        /*0268*/ 	.word	0x00000001


	//----- nvinfo : EIATTR_CRS_STACK_SIZE
	.align		4
.L_39:
        /*026c*/ 	.byte	0x04, 0x1e
        /*026e*/ 	.short	(.L_41 - .L_40)
.L_40:
        /*0270*/ 	.word	0x00000000


	//----- nvinfo : EIATTR_CBANK_PARAM_SIZE
	.align		4
.L_41:
        /*0274*/ 	.byte	0x03, 0x19
        /*0276*/ 	.short	0x0470


	//----- nvinfo : EIATTR_PARAM_CBANK
	.align		4
        /*0278*/ 	.byte	0x04, 0x0a
        /*027a*/ 	.short	(.L_43 - .L_42)
	.align		4
.L_42:
        /*027c*/ 	.word	index@(.nv.constant0._ZN7cutlass13device_kernelINS_4gemm6kernel13GemmUniversalIN4cute5tupleIJiiiiEEENS1_10collective13CollectiveMmaINS1_34MainloopSm90TmaGmmaWarpSpecializedILi4ENS5_IJNS4_1CILi1EEESB_SB_EEENS1_35KernelTmaWarpSpecializedCooperativeEEENS5_IJNSA_ILi128EEENSA_ILi256EEESF_EEEfNS5_IJlSB_lEEEfSI_NS4_8TiledMMAINS4_8MMA_AtomIJNS4_4SM904GMMA30MMA_64x256x8_F32TF32TF32_SS_TNILNSM_7ScaleInE1ELSO_1EEEEEENS4_6LayoutINS5_IJNSA_ILi2EEESB_SB_EEENS5_IJSB_NSA_ILi0EEESU_EEEEENS5_IJNS4_10UnderscoreESX_SX_EEEEENS4_13SM90_TMA_LOADENS4_14ComposedLayoutINS4_7SwizzleILi3ELi4ELi3EEENS4_18smem_ptr_flag_bitsILi32EEENSR_INS5_IJNSA_ILi8EEENSA_ILi32EEEEEENS5_IJS17_SB_EEEEEEEvNS4_8identityES10_S1B_vS1C_EENS_8epilogue10collective6detail29Sm90TmaWarpSpecializedAdapterINS1F_15DefaultEpilogueIfSI_SI_NS1E_6thread17LinearCombinationIfLi1EffLNS1J_9ScaleType4KindE0ELNS_15FloatRoundStyleE2EfEENS1_15EpilogueDefaultEEEEEvvEEEEvNT_6ParamsE)
        /*0280*/ 	.short	0x0210
        /*0282*/ 	.short	0x0470


	//----- nvinfo : EIATTR_SW_WAR
	.align		4
.L_43:
        /*0284*/ 	.byte	0x04, 0x36
        /*0286*/ 	.short	(.L_45 - .L_44)
.L_44:
        /*0288*/ 	.word	0x00000008
.L_45:


//--------------------- .nv.callgraph             --------------------------
	.section	.nv.callgraph,"",@"SHT_CUDA_CALLGRAPH"
	.align	4
	.sectionentsize	8
	.align		4
        /*0000*/ 	.word	0x00000000
	.align		4
        /*0004*/ 	.word	0xffffffff
	.align		4
        /*0008*/ 	.word	index@(_ZN7cutlass13device_kernelINS_4gemm6kernel13GemmUniversalIN4cute5tupleIJiiiiEEENS1_10collective13CollectiveMmaINS1_34MainloopSm90TmaGmmaWarpSpecializedILi4ENS5_IJNS4_1CILi1EEESB_SB_EEENS1_35KernelTmaWarpSpecializedCooperativeEEENS5_IJNSA_ILi128EEENSA_ILi256EEESF_EEEfNS5_IJlSB_lEEEfSI_NS4_8TiledMMAINS4_8MMA_AtomIJNS4_4SM904GMMA30MMA_64x256x8_F32TF32TF32_SS_TNILNSM_7ScaleInE1ELSO_1EEEEEENS4_6LayoutINS5_IJNSA_ILi2EEESB_SB_EEENS5_IJSB_NSA_ILi0EEESU_EEEEENS5_IJNS4_10UnderscoreESX_SX_EEEEENS4_13SM90_TMA_LOADENS4_14ComposedLayoutINS4_7SwizzleILi3ELi4ELi3EEENS4_18smem_ptr_flag_bitsILi32EEENSR_INS5_IJNSA_ILi8EEENSA_ILi32EEEEEENS5_IJS17_SB_EEEEEEEvNS4_8identityES10_S1B_vS1C_EENS_8epilogue10collective6detail29Sm90TmaWarpSpecializedAdapterINS1F_15DefaultEpilogueIfSI_SI_NS1E_6thread17LinearCombinationIfLi1EffLNS1J_9ScaleType4KindE0ELNS_15FloatRoundStyleE2EfEENS1_15EpilogueDefaultEEEEEvvEEEEvNT_6ParamsE)
	.align		4
        /*000c*/ 	.word	index@(__assertfail)
	.align		4
        /*0010*/ 	.word	0x00000000
	.align		4
        /*0014*/ 	.word	0xfffffffe
	.align		4
        /*0018*/ 	.word	0x00000000
	.align		4
        /*001c*/ 	.word	0xfffffffd
	.align		4
        /*0020*/ 	.word	0x00000000
	.align		4
        /*0024*/ 	.word	0xfffffffc


//--------------------- .nv.constant4             --------------------------
	.section	.nv.constant4,"a",@progbits
	.align	8
	.align		8
.nv.constant4:
        /*0000*/ 	.dword	__assertfail
	.align		8
        /*0008*/ 	.dword	__unnamed_1
	.align		8
        /*0010*/ 	.dword	_ZN40_INTERNAL_05974e98_4_k_cu_b9a73529_274554cuda3std3__45__cpo5beginE
	.align		8
        /*0018*/ 	.dword	_ZN40_INTERNAL_05974e98_4_k_cu_b9a73529_274554cuda3std3__45__cpo3endE
	.align		8
        /*0020*/ 	.dword	_ZN40_INTERNAL_05974e98_4_k_cu_b9a73529_274554cuda3std3__45__cpo6cbeginE
	.align		8
        /*0028*/ 	.dword	_ZN40_INTERNAL_05974e98_4_k_cu_b9a73529_274554cuda3std3__45__cpo4cendE
	.align		8
        /*0030*/ 	.dword	_ZN40_INTERNAL_05974e98_4_k_cu_b9a73529_274554cuda3std3__442_GLOBAL__N__05974e98_4_k_cu_b9a73529_274556ignoreE
	.align		8
        /*0038*/ 	.dword	_ZN40_INTERNAL_05974e98_4_k_cu_b9a73529_274554cuda3std3__419piecewise_constructE
	.align		8
        /*0040*/ 	.dword	_ZN40_INTERNAL_05974e98_4_k_cu_b9a73529_274554cuda3std3__48in_placeE
	.align		8
        /*0048*/ 	.dword	_ZN40_INTERNAL_05974e98_4_k_cu_b9a73529_274554cuda3std6ranges3__45__cpo4swapE
	.align		8
        /*0050*/ 	.dword	_ZN40_INTERNAL_05974e98_4_k_cu_b9a73529_274554cuda3std6ranges3__45__cpo9iter_moveE
	.align		8
        /*0058*/ 	.dword	_ZN40_INTERNAL_05974e98_4_k_cu_b9a73529_274554cute7productE
	.align		8
        /*0060*/ 	.dword	_ZN40_INTERNAL_05974e98_4_k_cu_b9a73529_274554cute1_E
	.align		8
        /*0068*/ 	.dword	$str$22
	.align		8
        /*0070*/ 	.dword	$str$23


//--------------------- .text._ZN7cutlass13device_kernelINS_4gemm6kernel13GemmUniversalIN4cute5tupleIJiiiiEEENS1_10collective13CollectiveMmaINS1_34MainloopSm90TmaGmmaWarpSpecializedILi4ENS5_IJNS4_1CILi1EEESB_SB_EEENS1_35KernelTmaWarpSpecializedCooperativeEEENS5_IJNSA_ILi128EEENSA_ILi256EEESF_EEEfNS5_IJlSB_lEEEfSI_NS4_8TiledMMAINS4_8MMA_AtomIJNS4_4SM904GMMA30MMA_64x256x8_F32TF32TF32_SS_TNILNSM_7ScaleInE1ELSO_1EEEEEENS4_6LayoutINS5_IJNSA_ILi2EEESB_SB_EEENS5_IJSB_NSA_ILi0EEESU_EEEEENS5_IJNS4_10UnderscoreESX_SX_EEEEENS4_13SM90_TMA_LOADENS4_14ComposedLayoutINS4_7SwizzleILi3ELi4ELi3EEENS4_18smem_ptr_flag_bitsILi32EEENSR_INS5_IJNSA_ILi8EEENSA_ILi32EEEEEENS5_IJS17_SB_EEEEEEEvNS4_8identityES10_S1B_vS1C_EENS_8epilogue10collective6detail29Sm90TmaWarpSpecializedAdapterINS1F_15DefaultEpilogueIfSI_SI_NS1E_6thread17LinearCombinationIfLi1EffLNS1J_9ScaleType4KindE0ELNS_15FloatRoundStyleE2EfEENS1_15EpilogueDefaultEEEEEvvEEEEvNT_6ParamsE --------------------------
	.section	.text._ZN7cutlass13device_kernelINS_4gemm6kernel13GemmUniversalIN4cute5tupleIJiiiiEEENS1_10collective13CollectiveMmaINS1_34MainloopSm90TmaGmmaWarpSpecializedILi4ENS5_IJNS4_1CILi1EEESB_SB_EEENS1_35KernelTmaWarpSpecializedCooperativeEEENS5_IJNSA_ILi128EEENSA_ILi256EEESF_EEEfNS5_IJlSB_lEEEfSI_NS4_8TiledMMAINS4_8MMA_AtomIJNS4_4SM904GMMA30MMA_64x256x8_F32TF32TF32_SS_TNILNSM_7ScaleInE1ELSO_1EEEEEENS4_6LayoutINS5_IJNSA_ILi2EEESB_SB_EEENS5_IJSB_NSA_ILi0EEESU_EEEEENS5_IJNS4_10UnderscoreESX_SX_EEEEENS4_13SM90_TMA_LOADENS4_14ComposedLayoutINS4_7SwizzleILi3ELi4ELi3EEENS4_18smem_ptr_flag_bitsILi32EEENSR_INS5_IJNSA_ILi8EEENSA_ILi32EEEEEENS5_IJS17_SB_EEEEEEEvNS4_8identityES10_S1B_vS1C_EENS_8epilogue10collective6detail29Sm90TmaWarpSpecializedAdapterINS1F_15DefaultEpilogueIfSI_SI_NS1E_6thread17LinearCombinationIfLi1EffLNS1J_9ScaleType4KindE0ELNS_15FloatRoundStyleE2EfEENS1_15EpilogueDefaultEEEEEvvEEEEvNT_6ParamsE,"ax",@progbits
	.align	128
.text._ZN7cutlass13device_kernelINS_4gemm6kernel13GemmUniversalIN4cute5tupleIJiiiiEEENS1_10collective13CollectiveMmaINS1_34MainloopSm90TmaGmmaWarpSpecializedILi4ENS5_IJNS4_1CILi1EEESB_SB_EEENS1_35KernelTmaWarpSpecializedCooperativeEEENS5_IJNSA_ILi128EEENSA_ILi256EEESF_EEEfNS5_IJlSB_lEEEfSI_NS4_8TiledMMAINS4_8MMA_AtomIJNS4_4SM904GMMA30MMA_64x256x8_F32TF32TF32_SS_TNILNSM_7ScaleInE1ELSO_1EEEEEENS4_6LayoutINS5_IJNSA_ILi2EEESB_SB_EEENS5_IJSB_NSA_ILi0EEESU_EEEEENS5_IJNS4_10UnderscoreESX_SX_EEEEENS4_13SM90_TMA_LOADENS4_14ComposedLayoutINS4_7SwizzleILi3ELi4ELi3EEENS4_18smem_ptr_flag_bitsILi32EEENSR_INS5_IJNSA_ILi8EEENSA_ILi32EEEEEENS5_IJS17_SB_EEEEEEEvNS4_8identityES10_S1B_vS1C_EENS_8epilogue10collective6detail29Sm90TmaWarpSpecializedAdapterINS1F_15DefaultEpilogueIfSI_SI_NS1E_6thread17LinearCombinationIfLi1EffLNS1J_9ScaleType4KindE0ELNS_15FloatRoundStyleE2EfEENS1_15EpilogueDefaultEEEEEvvEEEEvNT_6ParamsE:
        .type           _ZN7cutlass13device_kernelINS_4gemm6kernel13GemmUniversalIN4cute5tupleIJiiiiEEENS1_10collective13CollectiveMmaINS1_34MainloopSm90TmaGmmaWarpSpecializedILi4ENS5_IJNS4_1CILi1EEESB_SB_EEENS1_35KernelTmaWarpSpecializedCooperativeEEENS5_IJNSA_ILi128EEENSA_ILi256EEESF_EEEfNS5_IJlSB_lEEEfSI_NS4_8TiledMMAINS4_8MMA_AtomIJNS4_4SM904GMMA30MMA_64x256x8_F32TF32TF32_SS_TNILNSM_7ScaleInE1ELSO_1EEEEEENS4_6LayoutINS5_IJNSA_ILi2EEESB_SB_EEENS5_IJSB_NSA_ILi0EEESU_EEEEENS5_IJNS4_10UnderscoreESX_SX_EEEEENS4_13SM90_TMA_LOADENS4_14ComposedLayoutINS4_7SwizzleILi3ELi4ELi3EEENS4_18smem_ptr_flag_bitsILi32EEENSR_INS5_IJNSA_ILi8EEENSA_ILi32EEEEEENS5_IJS17_SB_EEEEEEEvNS4_8identityES10_S1B_vS1C_EENS_8epilogue10collective6detail29Sm90TmaWarpSpecializedAdapterINS1F_15DefaultEpilogueIfSI_SI_NS1E_6thread17LinearCombinationIfLi1EffLNS1J_9ScaleType4KindE0ELNS_15FloatRoundStyleE2EfEENS1_15EpilogueDefaultEEEEEvvEEEEvNT_6ParamsE,@function
        .size           _ZN7cutlass13device_kernelINS_4gemm6kernel13GemmUniversalIN4cute5tupleIJiiiiEEENS1_10collective13CollectiveMmaINS1_34MainloopSm90TmaGmmaWarpSpecializedILi4ENS5_IJNS4_1CILi1EEESB_SB_EEENS1_35KernelTmaWarpSpecializedCooperativeEEENS5_IJNSA_ILi128EEENSA_ILi256EEESF_EEEfNS5_IJlSB_lEEEfSI_NS4_8TiledMMAINS4_8MMA_AtomIJNS4_4SM904GMMA30MMA_64x256x8_F32TF32TF32_SS_TNILNSM_7ScaleInE1ELSO_1EEEEEENS4_6LayoutINS5_IJNSA_ILi2EEESB_SB_EEENS5_IJSB_NSA_ILi0EEESU_EEEEENS5_IJNS4_10UnderscoreESX_SX_EEEEENS4_13SM90_TMA_LOADENS4_14ComposedLayoutINS4_7SwizzleILi3ELi4ELi3EEENS4_18smem_ptr_flag_bitsILi32EEENSR_INS5_IJNSA_ILi8EEENSA_ILi32EEEEEENS5_IJS17_SB_EEEEEEEvNS4_8identityES10_S1B_vS1C_EENS_8epilogue10collective6detail29Sm90TmaWarpSpecializedAdapterINS1F_15DefaultEpilogueIfSI_SI_NS1E_6thread17LinearCombinationIfLi1EffLNS1J_9ScaleType4KindE0ELNS_15FloatRoundStyleE2EfEENS1_15EpilogueDefaultEEEEEvvEEEEvNT_6ParamsE,(.L_x_322 - _ZN7cutlass13device_kernelINS_4gemm6kernel13GemmUniversalIN4cute5tupleIJiiiiEEENS1_10collective13CollectiveMmaINS1_34MainloopSm90TmaGmmaWarpSpecializedILi4ENS5_IJNS4_1CILi1EEESB_SB_EEENS1_35KernelTmaWarpSpecializedCooperativeEEENS5_IJNSA_ILi128EEENSA_ILi256EEESF_EEEfNS5_IJlSB_lEEEfSI_NS4_8TiledMMAINS4_8MMA_AtomIJNS4_4SM904GMMA30MMA_64x256x8_F32TF32TF32_SS_TNILNSM_7ScaleInE1ELSO_1EEEEEENS4_6LayoutINS5_IJNSA_ILi2EEESB_SB_EEENS5_IJSB_NSA_ILi0EEESU_EEEEENS5_IJNS4_10UnderscoreESX_SX_EEEEENS4_13SM90_TMA_LOADENS4_14ComposedLayoutINS4_7SwizzleILi3ELi4ELi3EEENS4_18smem_ptr_flag_bitsILi32EEENSR_INS5_IJNSA_ILi8EEENSA_ILi32EEEEEENS5_IJS17_SB_EEEEEEEvNS4_8identityES10_S1B_vS1C_EENS_8epilogue10collective6detail29Sm90TmaWarpSpecializedAdapterINS1F_15DefaultEpilogueIfSI_SI_NS1E_6thread17LinearCombinationIfLi1EffLNS1J_9ScaleType4KindE0ELNS_15FloatRoundStyleE2EfEENS1_15EpilogueDefaultEEEEEvvEEEEvNT_6ParamsE)
        .other          _ZN7cutlass13device_kernelINS_4gemm6kernel13GemmUniversalIN4cute5tupleIJiiiiEEENS1_10collective13CollectiveMmaINS1_34MainloopSm90TmaGmmaWarpSpecializedILi4ENS5_IJNS4_1CILi1EEESB_SB_EEENS1_35KernelTmaWarpSpecializedCooperativeEEENS5_IJNSA_ILi128EEENSA_ILi256EEESF_EEEfNS5_IJlSB_lEEEfSI_NS4_8TiledMMAINS4_8MMA_AtomIJNS4_4SM904GMMA30MMA_64x256x8_F32TF32TF32_SS_TNILNSM_7ScaleInE1ELSO_1EEEEEENS4_6LayoutINS5_IJNSA_ILi2EEESB_SB_EEENS5_IJSB_NSA_ILi0EEESU_EEEEENS5_IJNS4_10UnderscoreESX_SX_EEEEENS4_13SM90_TMA_LOADENS4_14ComposedLayoutINS4_7SwizzleILi3ELi4ELi3EEENS4_18smem_ptr_flag_bitsILi32EEENSR_INS5_IJNSA_ILi8EEENSA_ILi32EEEEEENS5_IJS17_SB_EEEEEEEvNS4_8identityES10_S1B_vS1C_EENS_8epilogue10collective6detail29Sm90TmaWarpSpecializedAdapterINS1F_15DefaultEpilogueIfSI_SI_NS1E_6thread17LinearCombinationIfLi1EffLNS1J_9ScaleType4KindE0ELNS_15FloatRoundStyleE2EfEENS1_15EpilogueDefaultEEEEEvvEEEEvNT_6ParamsE,@"STO_CUDA_ENTRY STV_DEFAULT"
_ZN7cutlass13device_kernelINS_4gemm6kernel13GemmUniversalIN4cute5tupleIJiiiiEEENS1_10collective13CollectiveMmaINS1_34MainloopSm90TmaGmmaWarpSpecializedILi4ENS5_IJNS4_1CILi1EEESB_SB_EEENS1_35KernelTmaWarpSpecializedCooperativeEEENS5_IJNSA_ILi128EEENSA_ILi256EEESF_EEEfNS5_IJlSB_lEEEfSI_NS4_8TiledMMAINS4_8MMA_AtomIJNS4_4SM904GMMA30MMA_64x256x8_F32TF32TF32_SS_TNILNSM_7ScaleInE1ELSO_1EEEEEENS4_6LayoutINS5_IJNSA_ILi2EEESB_SB_EEENS5_IJSB_NSA_ILi0EEESU_EEEEENS5_IJNS4_10UnderscoreESX_SX_EEEEENS4_13SM90_TMA_LOADENS4_14ComposedLayoutINS4_7SwizzleILi3ELi4ELi3EEENS4_18smem_ptr_flag_bitsILi32EEENSR_INS5_IJNSA_ILi8EEENSA_ILi32EEEEEENS5_IJS17_SB_EEEEEEEvNS4_8identityES10_S1B_vS1C_EENS_8epilogue10collective6detail29Sm90TmaWarpSpecializedAdapterINS1F_15DefaultEpilogueIfSI_SI_NS1E_6thread17LinearCombinationIfLi1EffLNS1J_9ScaleType4KindE0ELNS_15FloatRoundStyleE2EfEENS1_15EpilogueDefaultEEEEEvvEEEEvNT_6ParamsE:
[----:B------:R-:W0:Y:S01]  /*0000*/  LDC R1, c[0x0][0x28] ;  /* 0x00000a00ff017b82 */ /* 0x000e220000000800 */
[----:B------:R-:W1:Y:S01]  /*0010*/  S2R R18, SR_TID.X ;  /* 0x0000000000127919 */ /* 0x000e620000002100 */
[----:B------:R-:W-:Y:S01]  /*0020*/  ELECT P0, URZ, PT ;  /* 0x00000000003f782f */ /* 0x000fe20003800000 */
[----:B------:R-:W-:Y:S01]  /*0030*/  BSSY B0, `(.L_x_0) ;  /* 0x000000f000007945 */ /* 0x000fe20003800000 */
[--C-:B-1----:R-:W-:Y:S02]  /*0040*/  SHF.R.U32.HI R0, RZ, 0x5, R18.reuse ;  /* 0x00000005ff007819 */ /* 0x102fe40000011612 */
[----:B------:R-:W-:-:S03]  /*0050*/  SHF.R.U32.HI R22, RZ, 0x7, R18 ;  /* 0x00000007ff167819 */ /* 0x000fc60000011612 */
[----:B------:R-:W1:Y:S04]  /*0060*/  SHFL.IDX PT, R5, R0, RZ, 0x1f ;  /* 0x00001fff00057589 */ /* 0x000e6800000e0000 */
[----:B------:R2:W3:Y:S01]  /*0070*/  SHFL.IDX PT, R8, R22, RZ, 0x1f ;  /* 0x00001fff16087589 */ /* 0x0004e200000e0000 */
[----:B-1----:R-:W-:-:S13]  /*0080*/  ISETP.NE.OR P0, PT, R5, RZ, !P0 ;  /* 0x000000ff0500720c */ /* 0x002fda0004705670 */
[----:B0-23--:R-:W-:Y:S05]  /*0090*/  @P0 BRA `(.L_x_1) ;  /* 0x0000000000200947 */ /* 0x00dfea0003800000 */
[----:B------:R-:W-:Y:S02]  /*00a0*/  ULDC.64 UR4, c[0x0][0x198] ;  /* 0x0000660000047ab9 */ /* 0x000fe40000000a00 */
[----:B------:R-:W-:Y:S02]  /*00b0*/  UIADD3 UR6, UP0, UR4, 0xf0, URZ ;  /* 0x000000f004067890 */ /* 0x000fe4000ff1e03f */
[----:B------:R-:W-:Y:S02]  /*00c0*/  UIADD3 UR4, UP1, UR4, 0x1f0, URZ ;  /* 0x000001f004047890 */ /* 0x000fe4000ff3e03f */
[----:B------:R-:W-:Y:S02]  /*00d0*/  UIADD3.X UR7, URZ, UR5, URZ, UP0, !UPT ;  /* 0x000000053f077290 */ /* 0x000fe400087fe43f */
[----:B------:R-:W-:-:S07]  /*00e0*/  UIADD3.X UR5, URZ, UR5, URZ, UP1, !UPT ;  /* 0x000000053f057290 */ /* 0x000fce0008ffe43f */
[----:B------:R0:W-:Y:S02]  /*00f0*/  UTMACCTL.PF [UR6] ;  /* 0x00000000060079b9 */ /* 0x0001e40008040000 */
[----:B------:R0:W-:Y:S02]  /*0100*/  UTMACCTL.PF [UR4] ;  /* 0x00000000040079b9 */ /* 0x0001e40008040000 */
[----:B0-----:R-:W-:Y:S01]  /*0110*/  NOP ;  /* 0x0000000000007918 */ /* 0x001fe20000000000 */
.L_x_1:
[----:B------:R-:W-:Y:S05]  /*0120*/  BSYNC B0 ;  /* 0x0000000000007941 */ /* 0x000fea0003800000 */
.L_x_0:
[----:B------:R-:W0:Y:S02]  /*0130*/  SHFL.IDX PT, R2, R0, RZ, 0x1f ;  /* 0x00001fff00027589 */ /* 0x000e2400000e0000 */
[----:B0-----:R-:W-:-:S13]  /*0140*/  ISETP.NE.AND P0, PT, R2, RZ, PT ;  /* 0x000000ff0200720c */ /* 0x001fda0003f05270 */
[----:B------:R-:W-:Y:S05]  /*0150*/  @P0 BRA `(.L_x_2) ;  /* 0x0000000000580947 */ /* 0x000fea0003800000 */
[----:B------:R-:W0:Y:S01]  /*0160*/  S2UR UR8, SR_CgaCtaId ;  /* 0x00000000000879c3 */ /* 0x000e220000008800 */
[----:B------:R-:W-:Y:S01]  /*0170*/  UMOV UR4, 0x400 ;  /* 0x0000040000047882 */ /* 0x000fe20000000000 */
[----:B------:R-:W-:Y:S01]  /*0180*/  UMOV UR5, 0x1 ;  /* 0x0000000100057882 */ /* 0x000fe20000000000 */
[----:B------:R-:W-:Y:S01]  /*0190*/  UMOV UR6, 0x100 ;  /* 0x0000010000067882 */ /* 0x000fe20000000000 */
[----:B------:R-:W-:Y:S01]  /*01a0*/  ELECT P0, URZ, PT ;  /* 0x00000000003f782f */ /* 0x000fe20003800000 */
[----:B------:R-:W-:-:S04]  /*01b0*/  UIADD3 UR6, -UR6, 0x100000, URZ ;  /* 0x0010000006067890 */ /* 0x000fc8000fffe13f */
[----:B------:R-:W-:Y:S02]  /*01c0*/  USHF.L.U32 UR7, UR6, 0xb, URZ ;  /* 0x0000000b06077899 */ /* 0x000fe4000800063f */
[----:B------:R-:W-:Y:S02]  /*01d0*/  USHF.L.U32 UR6, UR6, 0x1, URZ ;  /* 0x0000000106067899 */ /* 0x000fe4000800063f */
[----:B0-----:R-:W-:Y:S02]  /*01e0*/  ULEA UR8, UR8, UR4, 0x18 ;  /* 0x0000000408087291 */ /* 0x001fe4000f8ec03f */
[----:B------:R-:W-:-:S04]  /*01f0*/  UIADD3 UR4, -UR5, 0x100000, URZ ;  /* 0x0010000005047890 */ /* 0x000fc8000fffe13f */
[----:B------:R-:W-:Y:S02]  /*0200*/  USHF.L.U32 UR5, UR4, 0xb, URZ ;  /* 0x0000000b04057899 */ /* 0x000fe4000800063f */
[----:B------:R-:W-:Y:S01]  /*0210*/  USHF.L.U32 UR4, UR4, 0x1, URZ ;  /* 0x0000000104047899 */ /* 0x000fe2000800063f */
[----:B------:R-:W0:Y:S11]  /*0220*/  FENCE.VIEW.ASYNC.S ;  /* 0x00000000000073c6 */ /* 0x000e360000000000 */
[----:B0-----:R0:W1:Y:S01]  /*0230*/  SYNCS.EXCH.64 URZ, [UR8], UR4 ;  /* 0x00000004083f75b2 */ /* 0x0010620008000100 */
[----:B------:R0:W2:Y:S01]  /*0240*/  SYNCS.EXCH.64 URZ, [UR8+0x20], UR6 ;  /* 0x00002006083f75b2 */ /* 0x0000a20008000100 */
[----:B------:R0:W3:Y:S01]  /*0250*/  SYNCS.EXCH.64 URZ, [UR8+0x8], UR4 ;  /* 0x00000804083f75b2 */ /* 0x0000e20008000100 */
[----:B------:R0:W4:Y:S01]  /*0260*/  SYNCS.EXCH.64 URZ, [UR8+0x28], UR6 ;  /* 0x00002806083f75b2 */ /* 0x0001220008000100 */
[----:B------:R0:W0:Y:S01]  /*0270*/  SYNCS.EXCH.64 URZ, [UR8+0x10], UR4 ;  /* 0x00001004083f75b2 */ /* 0x0000220008000100 */
[----:B------:R0:W0:Y:S01]  /*0280*/  SYNCS.EXCH.64 URZ, [UR8+0x30], UR6 ;  /* 0x00003006083f75b2 */ /* 0x0000220008000100 */
[----:B------:R0:W0:Y:S01]  /*0290*/  SYNCS.EXCH.64 URZ, [UR8+0x18], UR4 ;  /* 0x00001804083f75b2 */ /* 0x0000220008000100 */
[----:B------:R0:W0:Y:S01]  /*02a0*/  SYNCS.EXCH.64 URZ, [UR8+0x38], UR6 ;  /* 0x00003806083f75b2 */ /* 0x0000220008000100 */
[----:B------:R-:W-:Y:S01]  /*02b0*/  NOP ;  /* 0x0000000000007918 */ /* 0x000fe20000000000 */
.L_x_2:
[----:B------:R-:W5:Y:S01]  /*02c0*/  SHFL.IDX PT, R0, R0, RZ, 0x1f ;  /* 0x00001fff00007589 */ /* 0x000f6200000e0000 */
[----:B------:R-:W-:Y:S01]  /*02d0*/  ELECT P0, URZ, PT ;  /* 0x00000000003f782f */ /* 0x000fe20003800000 */
[----:B------:R-:W1:Y:S01]  /*02e0*/  LDC R2, c[0x0][0x65c] ;  /* 0x00019700ff027b82 */ /* 0x000e620000000800 */
[----:B------:R-:W-:Y:S01]  /*02f0*/  SHF.R.S32.HI R6, RZ, 0x1f, R5 ;  /* 0x0000001fff067819 */ /* 0x000fe20000011405 */
[----:B------:R-:W2:Y:S01]  /*0300*/  S2R R3, SR_CTAID.Y ;  /* 0x0000000000037919 */ /* 0x000ea20000002600 */
[----:B0-----:R-:W-:Y:S01]  /*0310*/  UMOV UR4, 0x20 ;  /* 0x0000002000047882 */ /* 0x001fe20000000000 */
[----:B------:R-:W-:Y:S01]  /*0320*/  ISETP.NE.AND P2, PT, R8, RZ, PT ;  /* 0x000000ff0800720c */ /* 0x000fe20003f45270 */
[----:B------:R-:W-:Y:S01]  /*0330*/  NOP ;  /* 0x0000000000007918 */ /* 0x000fe20000000000 */
[----:B------:R-:W0:Y:S01]  /*0340*/  S2R R4, SR_CTAID.X ;  /* 0x0000000000047919 */ /* 0x000e220000002500 */
[----:B------:R-:W-:Y:S01]  /*0350*/  LEA.HI R6, R6, R5, RZ, 0x2 ;  /* 0x0000000506067211 */ /* 0x000fe200078f10ff */
[----:B------:R-:W-:Y:S01]  /*0360*/  NOP ;  /* 0x0000000000007918 */ /* 0x000fe20000000000 */
[----:B-----5:R-:W-:-:S02]  /*0370*/  ISETP.NE.OR P0, PT, R0, RZ, !P0 ;  /* 0x000000ff0000720c */ /* 0x020fc40004705670 */
[----:B-1----:R-:W-:-:S04]  /*0380*/  ISETP.NE.AND P3, PT, R2, 0x1, PT ;  /* 0x000000010200780c */ /* 0x002fc80003f65270 */
[----:B------:R-:W-:Y:S02]  /*0390*/  P2R R0, PR, RZ, 0x8 ;  /* 0x00000008ff007803 */ /* 0x000fe40000000000 */
[----:B------:R-:W-:-:S05]  /*03a0*/  LOP3.LUT R0, R6, 0xfffffffc, RZ, 0xc0, !PT ;  /* 0xfffffffc06007812 */ /* 0x000fca00078ec0ff */
[----:B------:R-:W-:Y:S01]  /*03b0*/  VOTEU.ALL UP0, P0 ;  /* 0x00000000003f7886 */ /* 0x000fe20000000000 */
[----:B------:R-:W-:Y:S01]  /*03c0*/  IMAD.IADD R0, R5, 0x1, -R0 ;  /* 0x0000000105007824 */ /* 0x000fe200078e0a00 */
[----:B------:R-:W0:Y:S01]  /*03d0*/  @P3 LDC R17, c[0x0][0x10] ;  /* 0x00000400ff113b82 */ /* 0x000e220000000800 */
[----:B------:R-:W-:Y:S01]  /*03e0*/  VOTEU.ALL UP1, P0 ;  /* 0x00000000003f7886 */ /* 0x000fe20000020000 */
[----:B--2---:R-:W-:Y:S01]  /*03f0*/  @P3 IMAD.MOV.U32 R6, RZ, RZ, R3 ;  /* 0x000000ffff063224 */ /* 0x004fe200078e0003 */
[----:B------:R-:W-:Y:S01]  /*0400*/  @!UP0 UMOV UR6, 0x400 ;  /* 0x0000040000068882 */ /* 0x000fe20000000000 */
[----:B------:R-:W-:-:S04]  /*0410*/  @!UP0 UIADD3 UR4, -UR4, 0x100000, URZ ;  /* 0x0010000004048890 */ /* 0x000fc8000fffe13f */
[----:B------:R-:W-:Y:S02]  /*0420*/  @!UP0 USHF.L.U32 UR5, UR4, 0xb, URZ ;  /* 0x0000000b04058899 */ /* 0x000fe4000800063f */
[----:B------:R-:W-:Y:S01]  /*0430*/  @!UP0 USHF.L.U32 UR4, UR4, 0x1, URZ ;  /* 0x0000000104048899 */ /* 0x000fe2000800063f */
[----:B------:R-:W-:Y:S02]  /*0440*/  @P3 IMAD.MOV.U32 R7, RZ, RZ, RZ ;  /* 0x000000ffff073224 */ /* 0x000fe400078e00ff */
[----:B------:R-:W-:Y:S01]  /*0450*/  IMAD.MOV.U32 R5, RZ, RZ, RZ ;  /* 0x000000ffff057224 */ /* 0x000fe200078e00ff */
[----:B------:R-:W1:Y:S01]  /*0460*/  @!UP0 S2UR UR7, SR_CgaCtaId ;  /* 0x00000000000789c3 */ /* 0x000e620000008800 */
[----:B------:R-:W-:-:S07]  /*0470*/  @P3 IMAD.MOV.U32 R11, RZ, RZ, RZ ;  /* 0x000000ffff0b3224 */ /* 0x000fce00078e00ff */
[----:B------:R-:W2:Y:S01]  /*0480*/  @!P3 LDC R9, c[0x0][0xc] ;  /* 0x00000300ff09bb82 */ /* 0x000ea20000000800 */
[----:B0-----:R-:W-:-:S04]  /*0490*/  @P3 IMAD.WIDE.U32 R16, R4, R17, R6 ;  /* 0x0000001104103225 */ /* 0x001fc800078e0006 */
[----:B------:R-:W-:Y:S01]  /*04a0*/  @P3 IMAD.IADD R17, R17, 0x1, R11 ;  /* 0x0000000111113824 */ /* 0x000fe200078e020b */
[----:B-1----:R-:W-:Y:S01]  /*04b0*/  @!UP0 ULEA UR6, UR7, UR6, 0x18 ;  /* 0x0000000607068291 */ /* 0x002fe2000f8ec03f */
[----:B------:R-:W-:Y:S01]  /*04c0*/  VOTEU.ALL UP0, P0 ;  /* 0x00000000003f7886 */ /* 0x000fe20000000000 */
[----:B------:R-:W-:-:S04]  /*04d0*/  ISETP.NE.AND P0, PT, R0, 0x3, PT ;  /* 0x000000030000780c */ /* 0x000fc80003f05270 */
[----:B------:R-:W-:Y:S01]  /*04e0*/  ISETP.EQ.OR P0, PT, R0, RZ, !P0 ;  /* 0x000000ff0000720c */ /* 0x000fe20004702670 */
[----:B--2---:R-:W-:-:S03]  /*04f0*/  @!P3 IMAD.WIDE.U32 R6, R9, R3, R4 ;  /* 0x000000030906b225 */ /* 0x004fc600078e0004 */
[C---:B------:R-:W-:Y:S01]  /*0500*/  ISETP.EQ.AND P0, PT, R8.reuse, RZ, P0 ;  /* 0x000000ff0800720c */ /* 0x040fe20000702270 */
[----:B------:R-:W-:Y:S01]  /*0510*/  VIADD R8, R8, 0xffffffff ;  /* 0xffffffff08087836 */ /* 0x000fe20000000000 */
[----:B------:R-:W0:Y:S02]  /*0520*/  FENCE.VIEW.ASYNC.S ;  /* 0x00000000000073c6 */ /* 0x000e240000000000 */
[----:B0-----:R0:W3:Y:S01]  /*0530*/  @!UP0 SYNCS.EXCH.64 URZ, [UR6+0x50], UR4 ;  /* 0x00005004063f85b2 */ /* 0x0010e20008000100 */
[----:B------:R-:W-:Y:S01]  /*0540*/  @!P3 IMAD.MOV.U32 R16, RZ, RZ, R6 ;  /* 0x000000ffff10b224 */ /* 0x000fe200078e0006 */
[----:B------:R-:W-:Y:S01]  /*0550*/  SEL R19, RZ, 0x1, !P0 ;  /* 0x00000001ff137807 */ /* 0x000fe20004000000 */
[----:B------:R-:W-:Y:S01]  /*0560*/  @!P3 IMAD.MOV.U32 R17, RZ, RZ, R7 ;  /* 0x000000ffff11b224 */ /* 0x000fe200078e0007 */
[----:B------:R-:W-:-:S04]  /*0570*/  ISETP.GE.U32.AND P1, PT, R8, 0x2, PT ;  /* 0x000000020800780c */ /* 0x000fc80003f26070 */
[----:B------:R-:W-:Y:S01]  /*0580*/  SEL R19, R19, 0x2, P1 ;  /* 0x0000000213137807 */ /* 0x000fe20000800000 */
[----:B------:R0:W3:Y:S01]  /*0590*/  @!UP1 SYNCS.EXCH.64 URZ, [UR6+0x58], UR4 ;  /* 0x00005804063f95b2 */ /* 0x0000e20008000100 */
[----:B------:R-:W-:Y:S01]  /*05a0*/  NOP ;  /* 0x0000000000007918 */ /* 0x000fe20000000000 */
[----:B---34-:R-:W-:Y:S06]  /*05b0*/  BAR.SYNC.DEFER_BLOCKING 0x0 ;  /* 0x0000000000007b1d */ /* 0x018fec0000010000 */
[----:B------:R-:W-:Y:S05]  /*05c0*/  @!P2 BRA `(.L_x_3) ;  /* 0x0000008c0058a947 */ /* 0x000fea0003800000 */
[----:B------:R-:W-:-:S13]  /*05d0*/  ISETP.GT.U32.AND P0, PT, R8, 0x1, PT ;  /* 0x000000010800780c */ /* 0x000fda0003f04070 */
[----:B0-----:R-:W-:Y:S05]  /*05e0*/  @P0 EXIT ;  /* 0x000000000000094d */ /* 0x001fea0003800000 */
[----:B------:R-:W-:Y:S01]  /*05f0*/  ULDC.64 UR4, c[0x0][0x650] ;  /* 0x0001940000047ab9 */ /* 0x000fe20000000a00 */
[----:B------:R-:W-:Y:S01]  /*0600*/  PRMT R0, RZ, 0x7610, R0 ;  /* 0x00007610ff007816 */ /* 0x000fe20000000000 */
[----:B------:R-:W-:Y:S01]  /*0610*/  IMAD.MOV.U32 R153, RZ, RZ, -0x1 ;  /* 0xffffffffff997424 */ /* 0x000fe200078e00ff */
[----:B------:R-:W-:Y:S01]  /*0620*/  ISETP.GE.U32.AND P0, PT, R16, UR4, PT ;  /* 0x0000000410007c0c */ /* 0x000fe2000bf06070 */
[----:B------:R-:W-:Y:S02]  /*0630*/  IMAD.MOV.U32 R152, RZ, RZ, -0x1 ;  /* 0xffffffffff987424 */ /* 0x000fe400078e00ff */
[----:B------:R-:W-:Y:S01]  /*0640*/  IMAD.MOV.U32 R23, RZ, RZ, -0x1 ;  /* 0xffffffffff177424 */ /* 0x000fe200078e00ff */
[----:B------:R-:W-:-:S13]  /*0650*/  ISETP.GE.U32.AND.EX P0, PT, R17, UR5, PT, P0 ;  /* 0x0000000511007c0c */ /* 0x000fda000bf06100 */
[----:B------:R-:W-:Y:S05]  /*0660*/  @P0 BRA `(.L_x_4) ;  /* 0x0000000400540947 */ /* 0x000fea0003800000 */
[----:B------:R-:W0:Y:S01]  /*0670*/  LDC.64 R14, c[0x0][0x628] ;  /* 0x00018a00ff0e7b82 */ /* 0x000e220000000a00 */
[----:B------:R-:W-:Y:S02]  /*0680*/  IMAD.MOV.U32 R6, RZ, RZ, R16 ;  /* 0x000000ffff067224 */ /* 0x000fe400078e0010 */
[----:B------:R-:W-:-:S05]  /*0690*/  IMAD.MOV.U32 R7, RZ, RZ, R17 ;  /* 0x000000ffff077224 */ /* 0x000fca00078e0011 */
[----:B------:R-:W1:Y:S08]  /*06a0*/  LDC R0, c[0x0][0x630] ;  /* 0x00018c00ff007b82 */ /* 0x000e700000000800 */
[----:B------:R-:W2:Y:S01]  /*06b0*/  LDC.64 R20, c[0x0][0x620] ;  /* 0x00018800ff147b82 */ /* 0x000ea20000000a00 */
[----:B0-----:R-:W-:-:S04]  /*06c0*/  ISETP.NE.U32.AND P0, PT, R14, RZ, PT ;  /* 0x000000ff0e00720c */ /* 0x001fc80003f05070 */
[----:B------:R-:W-:-:S13]  /*06d0*/  ISETP.NE.AND.EX P0, PT, R15, RZ, PT, P0 ;  /* 0x000000ff0f00720c */ /* 0x000fda0003f05300 */
[----:B-12---:R-:W-:Y:S05]  /*06e0*/  @!P0 BRA `(.L_x_5) ;  /* 0x0000000000288947 */ /* 0x006fea0003800000 */
[----:B------:R-:W0:Y:S02]  /*06f0*/  LDC R11, c[0x0][0x634] ;  /* 0x00018d00ff0b7b82 */ /* 0x000e240000000800 */
[----:B0-----:R-:W-:-:S05]  /*0700*/  IADD3 R11, P0, R16, R11, RZ ;  /* 0x0000000b100b7210 */ /* 0x001fca0007f1e0ff */
[----:B------:R-:W-:-:S04]  /*0710*/  IMAD.X R13, RZ, RZ, R17, P0 ;  /* 0x000000ffff0d7224 */ /* 0x000fc800000e0611 */
[----:B------:R-:W-:-:S04]  /*0720*/  IMAD.WIDE.U32 R6, R13, R14, RZ ;  /* 0x0000000e0d067225 */ /* 0x000fc800078e00ff */
[----:B------:R-:W-:-:S04]  /*0730*/  IMAD.WIDE.U32 R8, P0, R11, R15, R6 ;  /* 0x0000000f0b087225 */ /* 0x000fc80007800006 */
[----:B------:R-:W-:-:S04]  /*0740*/  IMAD.WIDE.U32 R6, R11, R14, RZ ;  /* 0x0000000e0b067225 */ /* 0x000fc800078e00ff */
[----:B------:R-:W-:Y:S01]  /*0750*/  IMAD.X R11, RZ, RZ, RZ, P0 ;  /* 0x000000ffff0b7224 */ /* 0x000fe200000e06ff */
[----:B------:R-:W-:Y:S01]  /*0760*/  IADD3 RZ, P0, R7, R8, RZ ;  /* 0x0000000807ff7210 */ /* 0x000fe20007f1e0ff */
[----:B------:R-:W-:-:S04]  /*0770*/  IMAD.MOV.U32 R10, RZ, RZ, R9 ;  /* 0x000000ffff0a7224 */ /* 0x000fc800078e0009 */
[----:B------:R-:W-:-:S08]  /*0780*/  IMAD.WIDE.U32.X R6, R13, R15, R10, P0 ;  /* 0x0000000f0d067225 */ /* 0x000fd000000e040a */
.L_x_5:
[-CC-:B------:R-:W-:Y:S01]  /*0790*/  SHF.R.U64 R23, R6, R0.reuse, R7.reuse ;  /* 0x0000000006177219 */ /* 0x180fe20000001207 */
[----:B------:R-:W0:Y:S01]  /*07a0*/  LDC R10, c[0x0][0x618] ;  /* 0x00018600ff0a7b82 */ /* 0x000e220000000800 */
[----:B------:R-:W-:Y:S01]  /*07b0*/  SHF.R.U32.HI R5, RZ, R0, R7 ;  /* 0x00000000ff057219 */ /* 0x000fe20000011607 */
[----:B------:R-:W-:Y:S01]  /*07c0*/  ULDC UR4, c[0x0][0x150] ;  /* 0x0000540000047ab9 */ /* 0x000fe20000000800 */
[----:B------:R-:W-:Y:S02]  /*07d0*/  IADD3 R9, P0, RZ, -R23, RZ ;  /* 0x80000017ff097210 */ /* 0x000fe40007f1e0ff */
[----:B------:R-:W-:-:S03]  /*07e0*/  I2FP.F32.U32 R0, R4 ;  /* 0x0000000400007245 */ /* 0x000fc60000201000 */
[----:B------:R-:W1:Y:S01]  /*07f0*/  LDC.64 R28, c[0x0][0x640] ;  /* 0x00019000ff1c7b82 */ /* 0x000e620000000a00 */
[----:B------:R-:W-:Y:S02]  /*0800*/  IMAD.X R11, RZ, RZ, ~R5, P0 ;  /* 0x000000ffff0b7224 */ /* 0x000fe400000e0e05 */
[----:B------:R-:W-:Y:S01]  /*0810*/  FMUL R0, R0, UR4 ;  /* 0x0000000400007c20 */ /* 0x000fe20008400000 */
[----:B------:R-:W-:Y:S01]  /*0820*/  IMAD.WIDE.U32 R6, R9, R20, R16 ;  /* 0x0000001409067225 */ /* 0x000fe200078e0010 */
[----:B------:R-:W-:-:S03]  /*0830*/  ULDC UR4, c[0x0][0x154] ;  /* 0x0000550000047ab9 */ /* 0x000fc60000000800 */
[----:B------:R-:W-:Y:S01]  /*0840*/  IMAD R8, R11, R20, RZ ;  /* 0x000000140b087224 */ /* 0x000fe200078e02ff */
[----:B------:R-:W2:Y:S01]  /*0850*/  LDC R5, c[0x0][0x144] ;  /* 0x00005100ff057b82 */ /* 0x000ea20000000800 */
[----:B------:R-:W3:Y:S02]  /*0860*/  F2I.U32.TRUNC.NTZ R0, R0 ;  /* 0x0000000000007305 */ /* 0x000ee4000020f000 */
[----:B------:R-:W-:-:S04]  /*0870*/  IMAD R9, R9, R21, R8 ;  /* 0x0000001509097224 */ /* 0x000fc800078e0208 */
[----:B------:R-:W-:Y:S01]  /*0880*/  IMAD.IADD R7, R7, 0x1, R9 ;  /* 0x0000000107077824 */ /* 0x000fe200078e0209 */
[----:B------:R-:W4:Y:S01]  /*0890*/  LDC R12, c[0x0][0x608] ;  /* 0x00018200ff0c7b82 */ /* 0x000f220000000800 */
[----:B------:R-:W-:-:S03]  /*08a0*/  IMAD.MOV.U32 R9, RZ, RZ, -0x1 ;  /* 0xffffffffff097424 */ /* 0x000fc600078e00ff */
[-CC-:B0-----:R-:W-:Y:S02]  /*08b0*/  SHF.R.U64 R20, R6, R10.reuse, R7.reuse ;  /* 0x0000000a06147219 */ /* 0x181fe40000001207 */
[----:B------:R-:W-:Y:S02]  /*08c0*/  I2FP.F32.U32 R6, R3 ;  /* 0x0000000300067245 */ /* 0x000fe40000201000 */
[----:B------:R-:W0:Y:S01]  /*08d0*/  LDC R26, c[0x0][0x658] ;  /* 0x00019600ff1a7b82 */ /* 0x000e220000000800 */
[----:B-1----:R-:W-:Y:S01]  /*08e0*/  ISETP.NE.U32.AND P0, PT, R28, RZ, PT ;  /* 0x000000ff1c00720c */ /* 0x002fe20003f05070 */
[----:B---3--:R-:W-:Y:S01]  /*08f0*/  IMAD.MOV R8, RZ, RZ, -R0 ;  /* 0x000000ffff087224 */ /* 0x008fe200078e0a00 */
[----:B------:R-:W-:Y:S01]  /*0900*/  SHF.R.U32.HI R7, RZ, R10, R7 ;  /* 0x0000000aff077219 */ /* 0x000fe20000011607 */
[----:B------:R-:W-:Y:S01]  /*0910*/  FMUL R6, R6, UR4 ;  /* 0x0000000406067c20 */ /* 0x000fe20008400000 */
[----:B------:R-:W-:-:S03]  /*0920*/  ISETP.NE.AND.EX P0, PT, R29, RZ, PT, P0 ;  /* 0x000000ff1d00720c */ /* 0x000fc60003f05300 */
[----:B------:R-:W1:Y:S01]  /*0930*/  LDC R14, c[0x0][0x148] ;  /* 0x00005200ff0e7b82 */ /* 0x000e620000000800 */
[----:B--2---:R-:W-:-:S07]  /*0940*/  IMAD R0, R5, R8, R4 ;  /* 0x0000000805007224 */ /* 0x004fce00078e0204 */
[----:B------:R-:W2:Y:S01]  /*0950*/  LDC R24, c[0x0][0x600] ;  /* 0x00018000ff187b82 */ /* 0x000ea20000000800 */
[-CC-:B----4-:R-:W-:Y:S02]  /*0960*/  SHF.R.U64 R30, R20, R12.reuse, R7.reuse ;  /* 0x0000000c141e7219 */ /* 0x190fe40000001207 */
[----:B------:R-:W-:Y:S01]  /*0970*/  SHF.R.U32.HI R5, RZ, R12, R7 ;  /* 0x0000000cff057219 */ /* 0x000fe20000011607 */
[----:B------:R-:W-:Y:S01]  /*0980*/  IMAD.MOV.U32 R7, RZ, RZ, 0x1 ;  /* 0x00000001ff077424 */ /* 0x000fe200078e00ff */
[----:B------:R3:W4:Y:S03]  /*0990*/  F2I.U32.TRUNC.NTZ R12, R6 ;  /* 0x00000006000c7305 */ /* 0x000726000020f000 */
[----:B------:R-:W1:Y:S01]  /*09a0*/  LDC R15, c[0x0][0x648] ;  /* 0x00019200ff0f7b82 */ /* 0x000e620000000800 */
[-C--:B0-----:R-:W-:Y:S02]  /*09b0*/  SHF.L.U32 R4, R9, R26.reuse, RZ ;  /* 0x0000001a09047219 */ /* 0x081fe400000006ff */
[----:B------:R-:W-:-:S02]  /*09c0*/  SHF.R.U64 R32, R30, R26, R5 ;  /* 0x0000001a1e207219 */ /* 0x000fc40000001205 */
[----:B------:R-:W-:Y:S02]  /*09d0*/  LOP3.LUT R11, RZ, R4, RZ, 0x33, !PT ;  /* 0x00000004ff0b7212 */ /* 0x000fe400078e33ff */
[-C--:B------:R-:W-:Y:S01]  /*09e0*/  SHF.R.U32.HI R5, RZ, R26.reuse, R5 ;  /* 0x0000001aff057219 */ /* 0x080fe20000011605 */
[----:B------:R-:W0:Y:S01]  /*09f0*/  LDC R21, c[0x0][0x638] ;  /* 0x00018e00ff157b82 */ /* 0x000e220000000800 */
[----:B------:R-:W-:Y:S01]  /*0a00*/  SHF.L.U32 R10, R7, R26, RZ ;  /* 0x0000001a070a7219 */ /* 0x000fe200000006ff */
[----:B------:R-:W-:-:S06]  /*0a10*/  IMAD.MOV.U32 R4, RZ, RZ, R32 ;  /* 0x000000ffff047224 */ /* 0x000fcc00078e0020 */
[----:B------:R-:W0:Y:S01]  /*0a20*/  LDC R153, c[0x0][0x610] ;  /* 0x00018400ff997b82 */ /* 0x000e220000000800 */
[----:B---34-:R-:W-:Y:S05]  /*0a30*/  @!P0 BRA `(.L_x_6) ;  /* 0x0000000000288947 */ /* 0x018fea0003800000 */
[----:B------:R-:W3:Y:S02]  /*0a40*/  LDC R9, c[0x0][0x64c] ;  /* 0x00019300ff097b82 */ /* 0x000ee40000000800 */
[----:B---3--:R-:W-:-:S05]  /*0a50*/  IADD3 R9, P0, R32, R9, RZ ;  /* 0x0000000920097210 */ /* 0x008fca0007f1e0ff */
        /* <DEDUP_REMOVED lines=8> */
.L_x_6:
[----:B-1----:R-:W-:Y:S01]  /*0ae0*/  SHF.R.U64 R4, R4, R15, R5 ;  /* 0x0000000f04047219 */ /* 0x002fe20000001205 */
[----:B--2---:R-:W-:Y:S01]  /*0af0*/  VIADD R5, R24, 0xffffffff ;  /* 0xffffffff18057836 */ /* 0x004fe20000000000 */
[----:B------:R-:W-:Y:S01]  /*0b00*/  LOP3.LUT R11, R30, R11, RZ, 0xc0, !PT ;  /* 0x0000000b1e0b7212 */ /* 0x000fe200078ec0ff */
[----:B------:R-:W-:Y:S02]  /*0b10*/  IMAD.MOV R12, RZ, RZ, -R12 ;  /* 0x000000ffff0c7224 */ /* 0x000fe400078e0a0c */
[----:B------:R-:W-:Y:S02]  /*0b20*/  IMAD.MOV R6, RZ, RZ, -R4 ;  /* 0x000000ffff067224 */ /* 0x000fe400078e0a04 */
[----:B------:R-:W-:Y:S01]  /*0b30*/  IMAD R11, R10, R4, R11 ;  /* 0x000000040a0b7224 */ /* 0x000fe200078e020b */
[----:B------:R-:W-:Y:S01]  /*0b40*/  LOP3.LUT R4, R20, R5, RZ, 0xc0, !PT ;  /* 0x0000000514047212 */ /* 0x000fe200078ec0ff */
[----:B------:R-:W-:Y:S02]  /*0b50*/  @P3 IMAD R0, R14, R12, R3 ;  /* 0x0000000c0e003224 */ /* 0x000fe400078e0203 */
[----:B0-----:R-:W-:-:S02]  /*0b60*/  IMAD R3, R6, R21, R32 ;  /* 0x0000001506037224 */ /* 0x001fc400078e0220 */
[----:B------:R-:W-:Y:S02]  /*0b70*/  IMAD R153, R11, R153, R0 ;  /* 0x000000990b997224 */ /* 0x000fe400078e0200 */
[----:B------:R-:W-:Y:S02]  /*0b80*/  IMAD R4, R3, R24, R4 ;  /* 0x0000001803047224 */ /* 0x000fe400078e0204 */
[----:B------:R-:W-:-:S03]  /*0b90*/  IMAD.MOV.U32 R0, RZ, RZ, 0x1 ;  /* 0x00000001ff007424 */ /* 0x000fc600078e00ff */
[----:B------:R-:W-:Y:S02]  /*0ba0*/  SEL R152, R4, R153, !P3 ;  /* 0x0000009904987207 */ /* 0x000fe40005800000 */
[----:B------:R-:W-:-:S07]  /*0bb0*/  SEL R153, R153, R4, !P3 ;  /* 0x0000000499997207 */ /* 0x000fce0005800000 */
.L_x_4:
[----:B------:R-:W-:-:S08]  /*0bc0*/  NOP ;  /* 0x0000000000007918 */ /* 0x000fd00000000000 */
[----:B------:R-:W0:Y:S02]  /*0bd0*/  USETMAXREG.TRY_ALLOC.CTAPOOL UP0, 0xe8 ;  /* 0x000000e8000079c8 */ /* 0x000e240008000600 */
[----:B0-----:R-:W-:-:S13]  /*0be0*/  PLOP3.LUT P0, PT, PT, PT, UP0, 0x80, 0x0 ;  /* 0x000000000000781c */ /* 0x001fda0003f0f008 */
[----:B------:R-:W-:Y:S05]  /*0bf0*/  @!P0 BRA `(.L_x_4) ;  /* 0xfffffffc00f08947 */ /* 0x000fea000383ffff */
[----:B------:R-:W-:Y:S01]  /*0c00*/  ULDC.64 UR4, c[0x0][0x598] ;  /* 0x0001660000047ab9 */ /* 0x000fe20000000a00 */
[----:B------:R-:W-:Y:S01]  /*0c10*/  ULDC.64 UR36, c[0x0][0x208] ;  /* 0x0000820000247ab9 */ /* 0x000fe20000000a00 */
[----:B------:R-:W-:-:S04]  /*0c20*/  ISETP.NE.U32.AND P0, PT, RZ, UR4, PT ;  /* 0x00000004ff007c0c */ /* 0x000fc8000bf05070 */
[----:B------:R-:W-:-:S13]  /*0c30*/  ISETP.NE.AND.EX P0, PT, RZ, UR5, PT, P0 ;  /* 0x00000005ff007c0c */ /* 0x000fda000bf05300 */
[----:B------:R-:W-:Y:S05]  /*0c40*/  @!P0 BRA `(.L_x_7) ;  /* 0x00000000001c8947 */ /* 0x000fea0003800000 */
[----:B------:R-:W0:Y:S02]  /*0c50*/  LDC.64 R4, c[0x0][0x598] ;  /* 0x00016600ff047b82 */ /* 0x000e240000000a00 */
[----:B0-----:R-:W2:Y:S02]  /*0c60*/  LDG.E.64 R4, desc[UR36][R4.64] ;  /* 0x0000002404047981 */ /* 0x001ea4000c1e1b00 */
[----:B--2---:R-:W-:-:S04]  /*0c70*/  ISETP.NE.U32.AND P0, PT, R4, RZ, PT ;  /* 0x000000ff0400720c */ /* 0x004fc80003f05070 */
[----:B------:R-:W-:-:S13]  /*0c80*/  ISETP.NE.AND.EX P0, PT, R5, RZ, PT, P0 ;  /* 0x000000ff0500720c */ /* 0x000fda0003f05300 */
[----:B------:R-:W-:Y:S05]  /*0c90*/  @!P0 BRA `(.L_x_7) ;  /* 0x0000000000088947 */ /* 0x000fea0003800000 */
[----:B------:R0:W5:Y:S01]  /*0ca0*/  LD.E R154, desc[UR36][R4.64] ;  /* 0x00000024049a7980 */ /* 0x000162000c101900 */
[----:B------:R-:W-:Y:S05]  /*0cb0*/  BRA `(.L_x_8) ;  /* 0x0000000000247947 */ /* 0x000fea0003800000 */
.L_x_7:
[----:B------:R-:W-:Y:S02]  /*0cc0*/  ULDC.64 UR4, c[0x0][0x588] ;  /* 0x0001620000047ab9 */ /* 0x000fe40000000a00 */
[----:B------:R-:W-:-:S04]  /*0cd0*/  ISETP.NE.U32.AND P0, PT, RZ, UR4, PT ;  /* 0x00000004ff007c0c */ /* 0x000fc8000bf05070 */
[----:B------:R-:W-:-:S13]  /*0ce0*/  ISETP.NE.AND.EX P0, PT, RZ, UR5, PT, P0 ;  /* 0x00000005ff007c0c */ /* 0x000fda000bf05300 */
[----:B------:R-:W-:Y:S05]  /*0cf0*/  @!P0 BRA `(.L_x_9) ;  /* 0x00000000000c8947 */ /* 0x000fea0003800000 */
[----:B------:R-:W0:Y:S02]  /*0d00*/  LDC.64 R154, c[0x0][0x588] ;  /* 0x00016200ff9a7b82 */ /* 0x000e240000000a00 */
[----:B0-----:R1:W5:Y:S01]  /*0d10*/  LDG.E R154, desc[UR36][R154.64] ;  /* 0x000000249a9a7981 */ /* 0x001362000c1e1900 */
[----:B------:R-:W-:Y:S05]  /*0d20*/  BRA `(.L_x_8) ;  /* 0x0000000000087947 */ /* 0x000fea0003800000 */
.L_x_9:
[----:B------:R-:W-:Y:S02]  /*0d30*/  ULDC UR4, c[0x0][0x580] ;  /* 0x0001600000047ab9 */ /* 0x000fe40000000800 */
[----:B------:R-:W-:-:S07]  /*0d40*/  IMAD.U32 R154, RZ, RZ, UR4 ;  /* 0x00000004ff9a7e24 */ /* 0x000fce000f8e00ff */
.L_x_8:
[----:B------:R-:W-:Y:S02]  /*0d50*/  ULDC.64 UR4, c[0x0][0x5a0] ;  /* 0x0001680000047ab9 */ /* 0x000fe40000000a00 */
[----:B------:R-:W-:-:S04]  /*0d60*/  ISETP.NE.U32.AND P0, PT, RZ, UR4, PT ;  /* 0x00000004ff007c0c */ /* 0x000fc8000bf05070 */
[----:B------:R-:W-:-:S13]  /*0d70*/  ISETP.NE.AND.EX P0, PT, RZ, UR5, PT, P0 ;  /* 0x00000005ff007c0c */ /* 0x000fda000bf05300 */
[----:B------:R-:W-:Y:S05]  /*0d80*/  @!P0 BRA `(.L_x_10) ;  /* 0x00000000001c8947 */ /* 0x000fea0003800000 */
[----:B0-----:R-:W0:Y:S02]  /*0d90*/  LDC.64 R4, c[0x0][0x5a0] ;  /* 0x00016800ff047b82 */ /* 0x001e240000000a00 */
[----:B0-----:R-:W2:Y:S02]  /*0da0*/  LDG.E.64 R4, desc[UR36][R4.64] ;  /* 0x0000002404047981 */ /* 0x001ea4000c1e1b00 */
[----:B--2---:R-:W-:-:S04]  /*0db0*/  ISETP.NE.U32.AND P0, PT, R4, RZ, PT ;  /* 0x000000ff0400720c */ /* 0x004fc80003f05070 */
[----:B------:R-:W-:-:S13]  /*0dc0*/  ISETP.NE.AND.EX P0, PT, R5, RZ, PT, P0 ;  /* 0x000000ff0500720c */ /* 0x000fda0003f05300 */
[----:B------:R-:W-:Y:S05]  /*0dd0*/  @!P0 BRA `(.L_x_10) ;  /* 0x0000000000088947 */ /* 0x000fea0003800000 */
[----:B-1----:R0:W5:Y:S01]  /*0de0*/  LD.E R155, desc[UR36][R4.64] ;  /* 0x00000024049b7980 */ /* 0x002162000c101900 */
[----:B------:R-:W-:Y:S05]  /*0df0*/  BRA `(.L_x_11) ;  /* 0x0000000000247947 */ /* 0x000fea0003800000 */
.L_x_10:
[----:B------:R-:W-:Y:S02]  /*0e00*/  ULDC.64 UR4, c[0x0][0x590] ;  /* 0x0001640000047ab9 */ /* 0x000fe40000000a00 */
[----:B------:R-:W-:-:S04]  /*0e10*/  ISETP.NE.U32.AND P0, PT, RZ, UR4, PT ;  /* 0x00000004ff007c0c */ /* 0x000fc8000bf05070 */
[----:B------:R-:W-:-:S13]  /*0e20*/  ISETP.NE.AND.EX P0, PT, RZ, UR5, PT, P0 ;  /* 0x00000005ff007c0c */ /* 0x000fda000bf05300 */
[----:B------:R-:W-:Y:S05]  /*0e30*/  @!P0 BRA `(.L_x_12) ;  /* 0x00000000000c8947 */ /* 0x000fea0003800000 */
[----:B0-----:R-:W1:Y:S02]  /*0e40*/  LDC.64 R4, c[0x0][0x590] ;  /* 0x00016400ff047b82 */ /* 0x001e640000000a00 */
[----:B-1----:R1:W5:Y:S01]  /*0e50*/  LDG.E R155, desc[UR36][R4.64] ;  /* 0x00000024049b7981 */ /* 0x002362000c1e1900 */
[----:B------:R-:W-:Y:S05]  /*0e60*/  BRA `(.L_x_11) ;  /* 0x0000000000087947 */ /* 0x000fea0003800000 */
.L_x_12:
[----:B------:R-:W-:Y:S02]  /*0e70*/  ULDC UR4, c[0x0][0x584] ;  /* 0x0001610000047ab9 */ /* 0x000fe40000000800 */
[----:B-1----:R-:W-:-:S07]  /*0e80*/  IMAD.U32 R155, RZ, RZ, UR4 ;  /* 0x00000004ff9b7e24 */ /* 0x002fce000f8e00ff */
.L_x_11:
[----:B------:R-:W-:-:S13]  /*0e90*/  LOP3.LUT P0, RZ, R0, 0xff, RZ, 0xc0, !PT ;  /* 0x000000ff00ff7812 */ /* 0x000fda000780c0ff */
[----:B------:R-:W-:Y:S05]  /*0ea0*/  @!P0 EXIT ;  /* 0x000000000000894d */ /* 0x000fea0003800000 */
[----:B------:R-:W-:Y:S01]  /*0eb0*/  ULDC UR4, c[0x0][0x28c] ;  /* 0x0000a30000047ab9 */ /* 0x000fe20000000800 */
[----:B------:R-:W-:Y:S01]  /*0ec0*/  LOP3.LUT R160, R19, 0x1, RZ, 0xfc, !PT ;  /* 0x0000000113a07812 */ /* 0x000fe200078efcff */
[----:B------:R-:W-:Y:S01]  /*0ed0*/  UIADD3 UR4, UR4, 0x7f, URZ ;  /* 0x0000007f04047890 */ /* 0x000fe2000fffe03f */
[----:B------:R-:W-:Y:S01]  /*0ee0*/  UMOV UR38, URZ ;  /* 0x0000003f00267c82 */ /* 0x000fe20008000000 */
[----:B------:R-:W-:Y:S02]  /*0ef0*/  UMOV UR39, URZ ;  /* 0x0000003f00277c82 */ /* 0x000fe40008000000 */
[----:B------:R-:W-:-:S04]  /*0f00*/  USHF.R.S32.HI UR5, URZ, 0x1f, UR4 ;  /* 0x0000001f3f057899 */ /* 0x000fc80008011404 */
[----:B------:R-:W-:-:S04]  /*0f10*/  ULEA.HI UR5, UR5, UR4, URZ, 0x7 ;  /* 0x0000000405057291 */ /* 0x000fc8000f8f383f */
[----:B------:R-:W-:-:S12]  /*0f20*/  USHF.R.S32.HI UR40, URZ, 0x7, UR5 ;  /* 0x000000073f287899 */ /* 0x000fd80008011405 */
.L_x_286:
[----:B------:R-:W-:Y:S01]  /*0f30*/  LOP3.LUT R0, R18, 0x80, RZ, 0xc0, !PT ;  /* 0x0000008012007812 */ /* 0x000fe200078ec0ff */
[----:B--2---:R-:W2:Y:S01]  /*0f40*/  S2UR UR7, SR_CgaCtaId ;  /* 0x00000000000779c3 */ /* 0x004ea20000008800 */
[----:B------:R-:W-:Y:S02]  /*0f50*/  UMOV UR6, 0x400 ;  /* 0x0000040000067882 */ /* 0x000fe40000000000 */
[----:B------:R-:W-:-:S06]  /*0f60*/  SHF.R.U32.HI R0, RZ, 0x7, R0 ;  /* 0x00000007ff007819 */ /* 0x000fcc0000011600 */
[----:B---3--:R-:W3:Y:S01]  /*0f70*/  SHFL.IDX PT, R0, R0, RZ, 0x1f ;  /* 0x00001fff00007589 */ /* 0x008ee200000e0000 */
[----:B--2---:R-:W-:Y:S01]  /*0f80*/  ULEA UR42, UR7, UR6, 0x18 ;  /* 0x00000006072a7291 */ /* 0x004fe2000f8ec03f */
[----:B---3--:R-:W-:-:S13]  /*0f90*/  R2UR UR4, R0 ;  /* 0x00000000000472ca */ /* 0x008fda00000e0000 */
[----:B------:R-:W-:-:S04]  /*0fa0*/  ULEA.HI UR5, UR4, UR4, URZ, 0x1 ;  /* 0x0000000404057291 */ /* 0x000fc8000f8f083f */
[----:B------:R-:W-:-:S04]  /*0fb0*/  ULOP3.LUT UR5, UR5, 0x7fffe, URZ, 0xc0, !UPT ;  /* 0x0007fffe05057892 */ /* 0x000fc8000f8ec03f */
[----:B------:R-:W-:-:S03]  /*0fc0*/  UIADD3 UR5, UR4, -UR5, URZ ;  /* 0x8000000504057290 */ /* 0x000fc6000fffe03f */
[----:B------:R-:W-:Y:S01]  /*0fd0*/  ULDC UR4, c[0x0][0x28c] ;  /* 0x0000a30000047ab9 */ /* 0x000fe20000000800 */
[----:B------:R-:W-:Y:S01]  /*0fe0*/  ULEA UR5, UR5, UR42, 0xd ;  /* 0x0000002a05057291 */ /* 0x000fe2000f8e683f */
[----:B------:R-:W-:-:S03]  /*0ff0*/  ISETP.LT.AND P0, PT, RZ, UR4, PT ;  /* 0x00000004ff007c0c */ /* 0x000fc6000bf01270 */
[----:B------:R-:W-:-:S04]  /*1000*/  UIADD3 UR5, UR5, 0x100, URZ ;  /* 0x0000010005057890 */ /* 0x000fc8000fffe03f */
[----:B------:R-:W-:-:S04]  /*1010*/  USHF.R.U32.HI UR5, URZ, 0x4, UR5 ;  /* 0x000000043f057899 */ /* 0x000fc80008011605 */
[----:B------:R-:W-:Y:S02]  /*1020*/  ULOP3.LUT UR41, UR5, 0x3fff, URZ, 0xc0, !UPT ;  /* 0x00003fff05297892 */ /* 0x000fe4000f8ec03f */
[----:B-1--4-:R-:W-:Y:S10]  /*1030*/  @P0 BRA `(.L_x_13) ;  /* 0x0000000000400947 */ /* 0x012ff40003800000 */
[----:B------:R-:W-:Y:S01]  /*1040*/  MOV R0, 0x0 ;  /* 0x0000000000007802 */ /* 0x000fe20000000f00 */
[----:B------:R-:W-:Y:S01]  /*1050*/  ULDC.64 UR4, c[0x4][0x68] ;  /* 0x01001a0000047ab9 */ /* 0x000fe20000000a00 */
[----:B------:R-:W-:Y:S01]  /*1060*/  ULDC.64 UR6, c[0x4][0x8] ;  /* 0x0100020000067ab9 */ /* 0x000fe20000000a00 */
[----:B01----:R-:W-:Y:S01]  /*1070*/  IMAD.U32 R4, RZ, RZ, UR4 ;  /* 0x00000004ff047e24 */ /* 0x003fe2000f8e00ff */
[----:B------:R0:W1:Y:S01]  /*1080*/  LDC.64 R14, c[0x4][R0] ;  /* 0x01000000000e7b82 */ /* 0x0000620000000a00 */
[----:B------:R-:W-:Y:S01]  /*1090*/  IMAD.U32 R5, RZ, RZ, UR5 ;  /* 0x00000005ff057e24 */ /* 0x000fe2000f8e00ff */
[----:B------:R-:W-:Y:S01]  /*10a0*/  ULDC.64 UR4, c[0x4][0x70] ;  /* 0x01001c0000047ab9 */ /* 0x000fe20000000a00 */
[----:B------:R-:W-:Y:S02]  /*10b0*/  IMAD.U32 R10, RZ, RZ, UR6 ;  /* 0x00000006ff0a7e24 */ /* 0x000fe4000f8e00ff */
[----:B------:R-:W-:Y:S02]  /*10c0*/  IMAD.U32 R6, RZ, RZ, UR4 ;  /* 0x00000004ff067e24 */ /* 0x000fe4000f8e00ff */
[----:B------:R-:W-:-:S02]  /*10d0*/  IMAD.U32 R7, RZ, RZ, UR5 ;  /* 0x00000005ff077e24 */ /* 0x000fc4000f8e00ff */
[----:B------:R-:W-:Y:S02]  /*10e0*/  IMAD.U32 R11, RZ, RZ, UR7 ;  /* 0x00000007ff0b7e24 */ /* 0x000fe4000f8e00ff */
[----:B------:R-:W-:Y:S02]  /*10f0*/  IMAD.MOV.U32 R8, RZ, RZ, 0x1e1 ;  /* 0x000001e1ff087424 */ /* 0x000fe400078e00ff */
[----:B------:R-:W-:Y:S02]  /*1100*/  IMAD.MOV.U32 R12, RZ, RZ, 0x1 ;  /* 0x00000001ff0c7424 */ /* 0x000fe400078e00ff */
[----:B0-----:R-:W-:-:S07]  /*1110*/  IMAD.MOV.U32 R13, RZ, RZ, RZ ;  /* 0x000000ffff0d7224 */ /* 0x001fce00078e00ff */
[----:B------:R-:W-:-:S07]  /*1120*/  LEPC R20, `(.L_x_13) ;  /* 0x000000001014794e */ /* 0x000fce0000000000 */
[----:B-1---5:R-:W-:Y:S05]  /*1130*/  CALL.ABS.NOINC R14 ;  /* 0x000000000e007343 */ /* 0x022fea0003c00000 */
.L_x_13:
[----:B------:R-:W-:-:S13]  /*1140*/  ISETP.NE.AND P0, PT, R160, 0x3, PT ;  /* 0x00000003a000780c */ /* 0x000fda0003f05270 */
[----:B------:R-:W-:Y:S05]  /*1150*/  @!P0 BRA `(.L_x_14) ;  /* 0x0000000000048947 */ /* 0x000fea0003800000 */
[----:B------:R-:W-:Y:S01]  /*1160*/  BPT.TRAP 0x1 ;  /* 0x000000040000795c */ /* 0x000fe20000300000 */
.L_x_14:
[----:B------:R-:W-:Y:S02]  /*1170*/  IMAD.U32 R3, RZ, RZ, UR39 ;  /* 0x00000027ff037e24 */ /* 0x000fe4000f8e00ff */
[----:B------:R-:W-:-:S03]  /*1180*/  IMAD.U32 R0, RZ, RZ, UR38 ;  /* 0x00000026ff007e24 */ /* 0x000fc6000f8e00ff */
[----:B------:R-:W-:Y:S02]  /*1190*/  LEA R3, R3, UR42, 0x3 ;  /* 0x0000002a03037c11 */ /* 0x000fe4000f8e18ff */
[----:B------:R-:W-:-:S04]  /*11a0*/  SHF.L.U32 R0, R0, 0x1f, RZ ;  /* 0x0000001f00007819 */ /* 0x000fc800000006ff */
[----:B------:R2:W3:Y:S01]  /*11b0*/  SYNCS.PHASECHK.TRANS64.TRYWAIT P1, [R3+URZ], R0 ;  /* 0x00000000030075a7 */ /* 0x0004e2000802017f */
[----:B------:R-:W-:Y:S05]  /*11c0*/  @!P0 BRA `(.L_x_15) ;  /* 0x0000000000048947 */ /* 0x000fea0003800000 */
[----:B------:R-:W-:Y:S01]  /*11d0*/  BPT.TRAP 0x1 ;  /* 0x000000040000795c */ /* 0x000fe20000300000 */
.L_x_15:
[----:B---3--:R-:W-:Y:S05]  /*11e0*/  @P1 BRA `(.L_x_16) ;  /* 0x0000000000081947 */ /* 0x008fea0003800000 */
[----:B------:R-:W3:Y:S02]  /*11f0*/  SYNCS.PHASECHK.TRANS64.TRYWAIT P1, [R3+URZ], R0 ;  /* 0x00000000030075a7 */ /* 0x000ee4000802017f */
[----:B---3--:R-:W-:Y:S05]  /*1200*/  @!P1 BRA `(.L_x_17) ;  /* 0x0000009800649947 */ /* 0x008fea0003800000 */
.L_x_16:
[----:B------:R-:W-:-:S04]  /*1210*/  UISETP.LT.AND UP0, UPT, UR40, 0x1, UPT ;  /* 0x000000012800788c */ /* 0x000fc8000bf01270 */
[----:B------:R-:W-:-:S04]  /*1220*/  USEL UR4, UR40, 0x1, UP0 ;  /* 0x0000000128047887 */ /* 0x000fc80008000000 */
[----:B------:R-:W-:-:S06]  /*1230*/  UIADD3 UR4, UR40, -UR4, URZ ;  /* 0x8000000428047290 */ /* 0x000fcc000fffe03f */
[----:B--23--:R-:W-:Y:S01]  /*1240*/  IMAD.U32 R0, RZ, RZ, UR4 ;  /* 0x00000004ff007e24 */ /* 0x00cfe2000f8e00ff */
[----:B------:R-:W-:Y:S05]  /*1250*/  WARPSYNC.ALL ;  /* 0x0000000000007948 */ /* 0x000fea0003800000 */
[----:B------:R-:W-:Y:S01]  /*1260*/  ISETP.GE.AND P1, PT, R0, 0x1, PT ;  /* 0x000000010000780c */ /* 0x000fe20003f26270 */
[----:B------:R-:W-:Y:S01]  /*1270*/  UIADD3 UR4, UR42, 0x40100, URZ ;  /* 0x000401002a047890 */ /* 0x000fe2000fffe03f */
[----:B------:R-:W-:Y:S01]  /*1280*/  WARPGROUP.ARRIVE ;  /* 0x00000000000079c5 */ /* 0x000fe20000000000 */
[----:B------:R-:W-:Y:S01]  /*1290*/  UMOV UR9, 0x40000040 ;  /* 0x4000004000097882 */ /* 0x000fe20000000000 */
[----:B------:R-:W-:Y:S01]  /*12a0*/  UMOV UR11, 0x40000040 ;  /* 0x40000040000b7882 */ /* 0x000fe20000000000 */
[----:B------:R-:W-:Y:S01]  /*12b0*/  USHF.R.U32.HI UR4, URZ, 0x4, UR4 ;  /* 0x000000043f047899 */ /* 0x000fe20008011604 */
[----:B------:R-:W-:Y:S01]  /*12c0*/  UMOV UR13, 0x40000040 ;  /* 0x40000040000d7882 */ /* 0x000fe20000000000 */
[----:B------:R-:W-:-:S02]  /*12d0*/  UMOV UR15, 0x40000040 ;  /* 0x40000040000f7882 */ /* 0x000fc40000000000 */
[----:B------:R-:W-:Y:S02]  /*12e0*/  ULOP3.LUT UR5, UR4, 0x3fff, URZ, 0xc0, !UPT ;  /* 0x00003fff04057892 */ /* 0x000fe4000f8ec03f */
[----:B------:R-:W-:Y:S02]  /*12f0*/  ULOP3.LUT UR4, UR41, 0x10000, URZ, 0xfc, !UPT ;  /* 0x0001000029047892 */ /* 0x000fe4000f8efc3f */
[----:B------:R-:W-:Y:S02]  /*1300*/  ULOP3.LUT UR5, UR5, 0x10000, URZ, 0xfc, !UPT ;  /* 0x0001000005057892 */ /* 0x000fe4000f8efc3f */
[----:B------:R-:W-:Y:S02]  /*1310*/  ULEA UR8, UR39, UR4, 0xc ;  /* 0x0000000427087291 */ /* 0x000fe4000f8e603f */
[----:B------:R-:W-:Y:S02]  /*1320*/  ULEA UR6, UR39, UR5, 0xd ;  /* 0x0000000527067291 */ /* 0x000fe4000f8e683f */
[----:B------:R-:W-:-:S02]  /*1330*/  UIADD3 UR12, UR8, 0x2, URZ ;  /* 0x00000002080c7890 */ /* 0x000fc4000fffe03f */
[----:B------:R-:W-:-:S03]  /*1340*/  UIADD3 UR14, UR6, 0x2, URZ ;  /* 0x00000002060e7890 */ /* 0x000fc6000fffe03f */
[----:B------:R-:W-:Y:S02]  /*1350*/  UMOV UR10, UR6 ;  /* 0x00000006000a7c82 */ /* 0x000fe40008000000 */
[----:B------:R-:W-:Y:S01]  /*1360*/  HGMMA.64x256x8.F32.TF32 R24, gdesc[UR8], RZ, !UPT, gsb0 ;  /* 0x07e00000081879f0 */ /* 0x000fe2000c0028ff */
[----:B------:R-:W-:Y:S01]  /*1370*/  UIADD3 UR10, UR6, 0x1806, URZ ;  /* 0x00001806060a7890 */ /* 0x000fe2000fffe03f */
[----:B------:R-:W-:Y:S01]  /*1380*/  UMOV UR9, 0x40000040 ;  /* 0x4000004000097882 */ /* 0x000fe20000000000 */
[----:B------:R-:W-:Y:S01]  /*1390*/  UMOV UR11, 0x40000040 ;  /* 0x40000040000b7882 */ /* 0x000fe20000000000 */
[----:B------:R-:W-:Y:S02]  /*13a0*/  WARPGROUP.DEPBAR.LE gsb0, 0x0 ;  /* 0x00008000000079c5 */ /* 0x000fe40000010000 */
[----:B------:R-:W-:-:S15]  /*13b0*/  WARPGROUP.ARRIVE ;  /* 0x00000000000079c5 */ /* 0x000fde0000000000 */
[----:B------:R-:W-:-:S07]  /*13c0*/  NOP ;  /* 0x0000000000007918 */ /* 0x000fce0000000000 */
[----:B------:R-:W-:Y:S01]  /*13d0*/  HGMMA.64x256x8.F32.TF32 R24, gdesc[UR12], R24, gsb0 ;  /* 0x07e000000c1879f0 */ /* 0x000fe20008002818 */
[----:B------:R-:W-:Y:S02]  /*13e0*/  UIADD3 UR12, UR8, 0x4, URZ ;  /* 0x00000004080c7890 */ /* 0x000fe4000fffe03f */
[----:B------:R-:W-:Y:S01]  /*13f0*/  UIADD3 UR14, UR6, 0x4, URZ ;  /* 0x00000004060e7890 */ /* 0x000fe2000fffe03f */
[----:B------:R-:W-:Y:S01]  /*1400*/  UMOV UR13, 0x40000040 ;  /* 0x40000040000d7882 */ /* 0x000fe20000000000 */
[----:B------:R-:W-:Y:S01]  /*1410*/  UMOV UR15, 0x40000040 ;  /* 0x40000040000f7882 */ /* 0x000fe20000000000 */
[----:B------:R-:W-:Y:S02]  /*1420*/  WARPGROUP.DEPBAR.LE gsb0, 0x0 ;  /* 0x00008000000079c5 */ /* 0x000fe40000010000 */
[----:B------:R-:W-:-:S15]  /*1430*/  WARPGROUP.ARRIVE ;  /* 0x00000000000079c5 */ /* 0x000fde0000000000 */
[----:B------:R-:W-:-:S05]  /*1440*/  NOP ;  /* 0x0000000000007918 */ /* 0x000fca0000000000 */
        /* <DEDUP_REMOVED lines=93> */
[----:B------:R-:W-:Y:S01]  /*1a20*/  UIADD3 UR8, UR8, 0xc06, URZ ;  /* 0x00000c0608087890 */ /* 0x000fe2000fffe03f */
[----:B------:R-:W-:Y:S02]  /*1a30*/  WARPGROUP.DEPBAR.LE gsb0, 0x0 ;  /* 0x00008000000079c5 */ /* 0x000fe40000010000 */
[----:B------:R-:W-:-:S15]  /*1a40*/  WARPGROUP.ARRIVE ;  /* 0x00000000000079c5 */ /* 0x000fde0000000000 */
[----:B------:R-:W-:-:S04]  /*1a50*/  NOP ;  /* 0x0000000000007918 */ /* 0x000fc80000000000 */
[----:B------:R-:W-:Y:S03]  /*1a60*/  HGMMA.64x256x8.F32.TF32 R24, gdesc[UR12], R24, gsb0 ;  /* 0x07e000000c1879f0 */ /* 0x000fe60008002818 */
[----:B------:R-:W-:Y:S02]  /*1a70*/  WARPGROUP.DEPBAR.LE gsb0, 0x0 ;  /* 0x00008000000079c5 */ /* 0x000fe40000010000 */
[----:B------:R-:W-:-:S15]  /*1a80*/  WARPGROUP.ARRIVE ;  /* 0x00000000000079c5 */ /* 0x000fde0000000000 */
[----:B------:R-:W-:-:S08]  /*1a90*/  NOP ;  /* 0x0000000000007918 */ /* 0x000fd00000000000 */
[----:B------:R-:W-:Y:S03]  /*1aa0*/  HGMMA.64x256x8.F32.TF32 R24, gdesc[UR8], R24, gsb0 ;  /* 0x07e00000081879f0 */ /* 0x000fe60008002818 */
[----:B------:R-:W-:Y:S02]  /*1ab0*/  WARPGROUP.DEPBAR.LE gsb0, 0x0 ;  /* 0x00008000000079c5 */ /* 0x000fe40000010000 */
[----:B------:R-:W-:Y:S05]  /*1ac0*/  @!P1 BRA `(.L_x_18) ;  /* 0x0000000800a49947 */ /* 0x000fea0003800000 */
[----:B------:R-:W-:-:S04]  /*1ad0*/  UIADD3 UR6, UR39, 0x1, URZ ;  /* 0x0000000127067890 */ /* 0x000fc8000fffe03f */
[----:B------:R-:W-:-:S04]  /*1ae0*/  UISETP.NE.AND UP0, UPT, UR6, 0x4, UPT ;  /* 0x000000040600788c */ /* 0x000fc8000bf05270 */
[----:B------:R-:W-:Y:S02]  /*1af0*/  USEL UR7, URZ, 0x1, UP0 ;  /* 0x000000013f077887 */ /* 0x000fe40008000000 */
[----:B------:R-:W-:Y:S02]  /*1b00*/  USEL UR6, UR6, URZ, UP0 ;  /* 0x0000003f06067287 */ /* 0x000fe40008000000 */
[----:B------:R-:W-:-:S06]  /*1b10*/  ULOP3.LUT UR7, UR38, UR7, URZ, 0x3c, !UPT ;  /* 0x0000000726077292 */ /* 0x000fcc000f8e3c3f */
[----:B01----:R-:W-:Y:S01]  /*1b20*/  IMAD.U32 R5, RZ, RZ, UR7 ;  /* 0x00000007ff057e24 */ /* 0x003fe2000f8e00ff */
[----:B------:R-:W-:-:S06]  /*1b30*/  UMOV UR7, UR39 ;  /* 0x0000002700077c82 */ /* 0x000fcc0008000000 */
.L_x_25:
[----:B01----:R-:W-:Y:S05]  /*1b40*/  @!P0 BRA `(.L_x_19) ;  /* 0x0000000000048947 */ /* 0x003fea0003800000 */
[----:B------:R-:W-:Y:S01]  /*1b50*/  BPT.TRAP 0x1 ;  /* 0x000000040000795c */ /* 0x000fe20000300000 */
.L_x_19:
[----:B------:R-:W0:Y:S01]  /*1b60*/  S2UR UR9, SR_CgaCtaId ;  /* 0x00000000000979c3 */ /* 0x000e220000008800 */
[----:B------:R-:W-:Y:S01]  /*1b70*/  UMOV UR8, 0x400 ;  /* 0x0000040000087882 */ /* 0x000fe20000000000 */
[----:B------:R-:W-:Y:S01]  /*1b80*/  SHF.L.U32 R3, R5, 0x1f, RZ ;  /* 0x0000001f05037819 */ /* 0x000fe200000006ff */
[----:B0-----:R-:W-:-:S04]  /*1b90*/  ULEA UR8, UR9, UR8, 0x18 ;  /* 0x0000000809087291 */ /* 0x001fc8000f8ec03f */
[----:B------:R-:W-:-:S09]  /*1ba0*/  ULEA UR9, UR6, UR8, 0x3 ;  /* 0x0000000806097291 */ /* 0x000fd2000f8e183f */
[----:B------:R0:W1:Y:S01]  /*1bb0*/  SYNCS.PHASECHK.TRANS64.TRYWAIT P1, [UR9], R3 ;  /* 0x00000003ff0075a7 */ /* 0x0000620008020149 */
[----:B------:R-:W-:Y:S05]  /*1bc0*/  @!P0 BRA `(.L_x_20) ;  /* 0x0000000000048947 */ /* 0x000fea0003800000 */
[----:B------:R-:W-:Y:S01]  /*1bd0*/  BPT.TRAP 0x1 ;  /* 0x000000040000795c */ /* 0x000fe20000300000 */
.L_x_20:
[----:B-1----:R-:W-:Y:S05]  /*1be0*/  @P1 BRA `(.L_x_21) ;  /* 0x0000000000081947 */ /* 0x002fea0003800000 */
[----:B------:R-:W1:Y:S02]  /*1bf0*/  SYNCS.PHASECHK.TRANS64.TRYWAIT P1, [UR9], R3 ;  /* 0x00000003ff0075a7 */ /* 0x000e640008020149 */
[----:B-1----:R-:W-:Y:S05]  /*1c00*/  @!P1 BRA `(.L_x_22) ;  /* 0x0000008c00f89947 */ /* 0x002fea0003800000 */
.L_x_21:
[----:B------:R-:W-:Y:S01]  /*1c10*/  ULEA UR12, UR6, UR5, 0xd ;  /* 0x00000005060c7291 */ /* 0x000fe2000f8e683f */
[----:B------:R-:W-:Y:S01]  /*1c20*/  WARPGROUP.ARRIVE ;  /* 0x00000000000079c5 */ /* 0x000fe20000000000 */
[----:B------:R-:W-:Y:S01]  /*1c30*/  ULEA UR10, UR6, UR4, 0xc ;  /* 0x00000004060a7291 */ /* 0x000fe2000f8e603f */
[----:B------:R-:W-:Y:S01]  /*1c40*/  UMOV UR19, 0x40000040 ;  /* 0x4000004000137882 */ /* 0x000fe20000000000 */
[----:B------:R-:W-:Y:S01]  /*1c50*/  UMOV UR17, 0x40000040 ;  /* 0x4000004000117882 */ /* 0x000fe20000000000 */
[----:B------:R-:W-:Y:S02]  /*1c60*/  UIADD3 UR14, UR12, 0x1806, URZ ;  /* 0x000018060c0e7890 */ /* 0x000fe4000fffe03f */
[----:B------:R-:W-:Y:S02]  /*1c70*/  UMOV UR18, UR12 ;  /* 0x0000000c00127c82 */ /* 0x000fe40008000000 */
[----:B------:R-:W-:Y:S01]  /*1c80*/  UMOV UR16, UR10 ;  /* 0x0000000a00107c82 */ /* 0x000fe20008000000 */
[----:B------:R-:W-:Y:S01]  /*1c90*/  UMOV UR15, 0x40000040 ;  /* 0x40000040000f7882 */ /* 0x000fe20000000000 */
[----:B------:R-:W-:Y:S01]  /*1ca0*/  HGMMA.64x256x8.F32.TF32 R24, gdesc[UR16], R24, gsb0 ;  /* 0x07e00000101879f0 */ /* 0x000fe20008002818 */
[----:B------:R-:W-:-:S02]  /*1cb0*/  UIADD3 UR18, UR12, 0x2, URZ ;  /* 0x000000020c127890 */ /* 0x000fc4000fffe03f */
[----:B------:R-:W-:Y:S01]  /*1cc0*/  UIADD3 UR16, UR10, 0x2, URZ ;  /* 0x000000020a107890 */ /* 0x000fe2000fffe03f */
[----:B------:R-:W-:Y:S01]  /*1cd0*/  UMOV UR19, 0x40000040 ;  /* 0x4000004000137882 */ /* 0x000fe20000000000 */
[----:B------:R-:W-:Y:S01]  /*1ce0*/  UMOV UR17, 0x40000040 ;  /* 0x4000004000117882 */ /* 0x000fe20000000000 */
[----:B------:R-:W-:Y:S01]  /*1cf0*/  UMOV UR13, 0x40000040 ;  /* 0x40000040000d7882 */ /* 0x000fe20000000000 */
[----:B------:R-:W-:Y:S02]  /*1d00*/  WARPGROUP.DEPBAR.LE gsb0, 0x0 ;  /* 0x00008000000079c5 */ /* 0x000fe40000010000 */
[----:B------:R-:W-:-:S15]  /*1d10*/  WARPGROUP.ARRIVE ;  /* 0x00000000000079c5 */ /* 0x000fde0000000000 */
[----:B------:R-:W-:-:S04]  /*1d20*/  NOP ;  /* 0x0000000000007918 */ /* 0x000fc80000000000 */
        /* <DEDUP_REMOVED lines=112> */
[----:B------:R-:W-:Y:S01]  /*2430*/  BPT.TRAP 0x1 ;  /* 0x000000040000795c */ /* 0x000fe20000300000 */
.L_x_23:
[----:B------:R-:W-:Y:S01]  /*2440*/  ULEA UR8, UR7, UR8, 0x3 ;  /* 0x0000000807087291 */ /* 0x000fe2000f8e183f */
[----:B------:R-:W-:-:S03]  /*2450*/  ISETP.GT.U32.AND P1, PT, R19, 0x1, PT ;  /* 0x000000011300780c */ /* 0x000fc60003f24070 */
[----:B------:R-:W-:-:S04]  /*2460*/  UIADD3 UR8, UR8, 0x20, URZ ;  /* 0x0000002008087890 */ /* 0x000fc8000fffe03f */
[----:B------:R-:W-:-:S09]  /*2470*/  UPRMT UR8, URZ, 0x654, UR8 ;  /* 0x000006543f087896 */ /* 0x000fd20008000008 */
[----:B------:R-:W-:Y:S01]  /*2480*/  SYNCS.ARRIVE.TRANS64.RED.A1T0 RZ, [UR8], RZ ;  /* 0x000000ffffff79a7 */ /* 0x000fe20008100408 */
[----:B------:R-:W-:Y:S05]  /*2490*/  @P1 BRA `(.L_x_24) ;  /* 0x0000000000041947 */ /* 0x000fea0003800000 */
[----:B------:R-:W-:Y:S01]  /*24a0*/  BPT.TRAP 0x1 ;  /* 0x000000040000795c */ /* 0x000fe20000300000 */
.L_x_24:
[----:B------:R-:W-:Y:S01]  /*24b0*/  UIADD3 UR6, UR6, 0x1, URZ ;  /* 0x0000000106067890 */ /* 0x000fe2000fffe03f */
[C---:B------:R-:W-:Y:S01]  /*24c0*/  ISETP.GT.AND P1, PT, R0.reuse, 0x1, PT ;  /* 0x000000010000780c */ /* 0x040fe20003f24270 */
[----:B------:R-:W-:Y:S01]  /*24d0*/  UIADD3 UR7, UR7, 0x1, URZ ;  /* 0x0000000107077890 */ /* 0x000fe2000fffe03f */
[----:B------:R-:W-:Y:S01]  /*24e0*/  VIADD R0, R0, 0xffffffff ;  /* 0xffffffff00007836 */ /* 0x000fe20000000000 */
[----:B------:R-:W-:Y:S02]  /*24f0*/  UISETP.NE.AND UP0, UPT, UR6, 0x4, UPT ;  /* 0x000000040600788c */ /* 0x000fe4000bf05270 */
[----:B------:R-:W-:Y:S02]  /*2500*/  UISETP.NE.AND UP1, UPT, UR7, 0x4, UPT ;  /* 0x000000040700788c */ /* 0x000fe4000bf25270 */
[----:B------:R-:W-:Y:S02]  /*2510*/  USEL UR8, URZ, 0x1, UP0 ;  /* 0x000000013f087887 */ /* 0x000fe40008000000 */
[----:B------:R-:W-:-:S02]  /*2520*/  USEL UR6, UR6, URZ, UP0 ;  /* 0x0000003f06067287 */ /* 0x000fc40008000000 */
[----:B------:R-:W-:Y:S02]  /*2530*/  USEL UR7, UR7, URZ, UP1 ;  /* 0x0000003f07077287 */ /* 0x000fe40008800000 */
[----:B------:R-:W-:Y:S01]  /*2540*/  LOP3.LUT R5, R5, UR8, RZ, 0x3c, !PT ;  /* 0x0000000805057c12 */ /* 0x000fe2000f8e3cff */
[----:B------:R-:W-:Y:S09]  /*2550*/  @P1 BRA `(.L_x_25) ;  /* 0xfffffff400781947 */ /* 0x000ff2000383ffff */
.L_x_18:
[----:B------:R-:W2:Y:S02]  /*2560*/  LDC R0, c[0x0][0x28c] ;  /* 0x0000a300ff007b82 */ /* 0x000ea40000000800 */
[----:B--2---:R-:W-:-:S13]  /*2570*/  ISETP.GE.AND P1, PT, R0, 0x1, PT ;  /* 0x000000010000780c */ /* 0x004fda0003f26270 */
[----:B------:R-:W-:Y:S05]  /*2580*/  @!P1 BRA `(.L_x_26) ;  /* 0x0000000000409947 */ /* 0x000fea0003800000 */
[----:B------:R-:W-:Y:S05]  /*2590*/  @!P0 BRA `(.L_x_27) ;  /* 0x0000000000048947 */ /* 0x000fea0003800000 */
[----:B------:R-:W-:Y:S01]  /*25a0*/  BPT.TRAP 0x1 ;  /* 0x000000040000795c */ /* 0x000fe20000300000 */
.L_x_27:
[----:B------:R-:W2:Y:S01]  /*25b0*/  S2UR UR6, SR_CgaCtaId ;  /* 0x00000000000679c3 */ /* 0x000ea20000008800 */
[----:B------:R-:W-:Y:S01]  /*25c0*/  UISETP.LT.AND UP0, UPT, UR40, 0x1, UPT ;  /* 0x000000012800788c */ /* 0x000fe2000bf01270 */
[----:B------:R-:W-:Y:S01]  /*25d0*/  ISETP.GT.U32.AND P0, PT, R19, 0x1, PT ;  /* 0x000000011300780c */ /* 0x000fe20003f04070 */
[----:B------:R-:W-:Y:S02]  /*25e0*/  UMOV UR5, 0x400 ;  /* 0x0000040000057882 */ /* 0x000fe40000000000 */
[----:B------:R-:W-:-:S04]  /*25f0*/  USEL UR4, UR40, 0x1, UP0 ;  /* 0x0000000128047887 */ /* 0x000fc80008000000 */
[----:B------:R-:W-:-:S04]  /*2600*/  UIADD3 UR4, UR39, UR40, -UR4 ;  /* 0x0000002827047290 */ /* 0x000fc8000fffe804 */
[----:B------:R-:W-:-:S04]  /*2610*/  USHF.L.U32 UR4, UR4, 0x3, URZ ;  /* 0x0000000304047899 */ /* 0x000fc8000800063f */
[----:B------:R-:W-:Y:S02]  /*2620*/  ULOP3.LUT UR4, UR4, 0x18, URZ, 0xc0, !UPT ;  /* 0x0000001804047892 */ /* 0x000fe4000f8ec03f */
[----:B--2---:R-:W-:-:S04]  /*2630*/  ULEA UR5, UR6, UR5, 0x18 ;  /* 0x0000000506057291 */ /* 0x004fc8000f8ec03f */
[----:B------:R-:W-:-:S04]  /*2640*/  UIADD3 UR4, UR5, 0x20, UR4 ;  /* 0x0000002005047890 */ /* 0x000fc8000fffe004 */
[----:B------:R-:W-:-:S09]  /*2650*/  UPRMT UR4, URZ, 0x654, UR4 ;  /* 0x000006543f047896 */ /* 0x000fd20008000004 */
[----:B------:R-:W-:Y:S01]  /*2660*/  SYNCS.ARRIVE.TRANS64.RED.A1T0 RZ, [UR4], RZ ;  /* 0x000000ffffff79a7 */ /* 0x000fe20008100404 */
[----:B------:R-:W-:Y:S05]  /*2670*/  @P0 BRA `(.L_x_26) ;  /* 0x0000000000040947 */ /* 0x000fea0003800000 */
[----:B------:R-:W-:Y:S01]  /*2680*/  BPT.TRAP 0x1 ;  /* 0x000000040000795c */ /* 0x000fe20000300000 */
.L_x_26:
[----:B------:R-:W2:Y:S01]  /*2690*/  LDC R7, c[0x0][0x288] ;  /* 0x0000a200ff077b82 */ /* 0x000ea20000000800 */
[----:B01----:R-:W-:Y:S01]  /*26a0*/  SHF.R.U32.HI R3, RZ, 0x2, R18 ;  /* 0x00000002ff037819 */ /* 0x003fe20000011612 */
[----:B------:R-:W-:Y:S01]  /*26b0*/  UIADD3 UR39, UR40, UR39, URZ ;  /* 0x0000002728277290 */ /* 0x000fe2000fffe03f */
[C---:B------:R-:W-:Y:S01]  /*26c0*/  LOP3.LUT R4, R18.reuse, 0x60, RZ, 0xc0, !PT ;  /* 0x0000006012047812 */ /* 0x040fe200078ec0ff */
[----:B------:R-:W-:Y:S01]  /*26d0*/  ULDC UR8, c[0x0][0x284] ;  /* 0x0000a10000087ab9 */ /* 0x000fe20000000800 */
[----:B------:R-:W-:Y:S01]  /*26e0*/  LOP3.LUT R3, R3, 0x7, RZ, 0xc0, !PT ;  /* 0x0000000703037812 */ /* 0x000fe200078ec0ff */
[----:B------:R-:W-:Y:S01]  /*26f0*/  USHF.R.U32.HI UR4, URZ, 0x2, UR39 ;  /* 0x000000023f047899 */ /* 0x000fe20008011627 */
[----:B------:R-:W-:Y:S01]  /*2700*/  SHF.R.U32.HI R10, RZ, 0x1, R4 ;  /* 0x00000001ff0a7819 */ /* 0x000fe20000011604 */
[----:B------:R-:W-:Y:S01]  /*2710*/  IMAD.SHL.U32 R4, R18, 0x2, RZ ;  /* 0x0000000212047824 */ /* 0x000fe200078e00ff */
[----:B------:R-:W-:Y:S01]  /*2720*/  LOP3.LUT R0, R22, 0x1, RZ, 0xc0, !PT ;  /* 0x0000000116007812 */ /* 0x000fe200078ec0ff */
[----:B------:R-:W-:Y:S01]  /*2730*/  ULOP3.LUT UR4, UR4, 0x1, URZ, 0xc0, !UPT ;  /* 0x0000000104047892 */ /* 0x000fe2000f8ec03f */
[----:B------:R-:W-:Y:S01]  /*2740*/  IADD3 R5, RZ, -R10, -R3 ;  /* 0x8000000aff057210 */ /* 0x000fe20007ffe803 */
[----:B------:R-:W-:Y:S01]  /*2750*/  UISETP.GT.U32.AND UP1, UPT, UR39, 0x3, UPT ;  /* 0x000000032700788c */ /* 0x000fe2000bf24070 */
[----:B------:R-:W-:Y:S01]  /*2760*/  LOP3.LUT R9, R4, 0x6, RZ, 0xc0, !PT ;  /* 0x0000000604097812 */ /* 0x000fe200078ec0ff */
[C---:B------:R-:W-:Y:S01]  /*2770*/  IMAD.SHL.U32 R6, R0.reuse, 0x40, RZ ;  /* 0x0000004000067824 */ /* 0x040fe200078e00ff */
[----:B------:R-:W-:Y:S01]  /*2780*/  UISETP.NE.U32.AND UP0, UPT, UR4, 0x1, UPT ;  /* 0x000000010400788c */ /* 0x000fe2000bf05070 */
[----:B------:R-:W-:Y:S01]  /*2790*/  IMAD R11, R0, -0x40, R5 ;  /* 0xffffffc0000b7824 */ /* 0x000fe200078e0205 */
[----:B------:R-:W-:Y:S01]  /*27a0*/  LOP3.LUT R0, R18, 0x3, RZ, 0xc0, !PT ;  /* 0x0000000312007812 */ /* 0x000fe200078ec0ff */
[----:B------:R-:W-:Y:S01]  /*27b0*/  ULDC.64 UR6, c[0x0][0x5d0] ;  /* 0x0001740000067ab9 */ /* 0x000fe20000000a00 */
[----:B------:R-:W-:Y:S01]  /*27c0*/  PRMT R8, R9, 0x6540, R152 ;  /* 0x0000654009087816 */ /* 0x000fe20000000098 */
[----:B------:R-:W-:Y:S01]  /*27d0*/  IMAD.SHL.U32 R152, R152, 0x100, RZ ;  /* 0x0000010098987824 */ /* 0x000fe200078e00ff */
[----:B------:R-:W-:Y:S01]  /*27e0*/  SHF.R.S32.HI R21, RZ, 0x1f, R23 ;  /* 0x0000001fff157819 */ /* 0x000fe20000011417 */
[----:B------:R-:W-:Y:S01]  /*27f0*/  UISETP.LT.U32.AND UP1, UPT, UR40, 0x4, UP1 ;  /* 0x000000042800788c */ /* 0x000fe20008f21070 */
[----:B------:R-:W-:Y:S01]  /*2800*/  SHF.R.S32.HI R9, RZ, 0x1f, R8 ;  /* 0x0000001fff097819 */ /* 0x000fe20000011408 */
[----:B--2---:R-:W-:Y:S01]  /*2810*/  IMAD R13, R0, -0x2, R7 ;  /* 0xfffffffe000d7824 */ /* 0x004fe200078e0207 */
[----:B------:R-:W-:Y:S01]  /*2820*/  ISETP.GE.AND P0, PT, R152, R7, PT ;  /* 0x000000079800720c */ /* 0x000fe20003f06270 */
[----:B------:R-:W-:Y:S01]  /*2830*/  IMAD.SHL.U32 R0, R153, 0x80, RZ ;  /* 0x0000008099007824 */ /* 0x000fe200078e00ff */
[----:B------:R-:W-:Y:S01]  /*2840*/  UISETP.GT.U32.AND UP0, UPT, UR40, 0x3, !UP0 ;  /* 0x000000032800788c */ /* 0x000fe2000c704070 */
[----:B------:R-:W-:Y:S01]  /*2850*/  IMAD R4, R21, UR6, RZ ;  /* 0x0000000615047c24 */ /* 0x000fe2000f8e02ff */
[----:B------:R-:W-:Y:S01]  /*2860*/  LOP3.LUT R3, R6, 0x40, R3, 0xe2, !PT ;  /* 0x0000004006037812 */ /* 0x000fe200078ee203 */
[----:B------:R-:W-:Y:S01]  /*2870*/  USEL UR5, URZ, 0x1, !UP1 ;  /* 0x000000013f057887 */ /* 0x000fe2000c800000 */
[C---:B------:R-:W-:Y:S01]  /*2880*/  ISETP.GE.OR P0, PT, R0.reuse, UR8, P0 ;  /* 0x0000000800007c0c */ /* 0x040fe20008706670 */
[----:B------:R-:W-:Y:S01]  /*2890*/  USEL UR4, URZ, 0x1, !UP0 ;  /* 0x000000013f047887 */ /* 0x000fe2000c000000 */
[----:B------:R-:W-:Y:S01]  /*28a0*/  IMAD.WIDE R6, R153, 0x80, RZ ;  /* 0x0000008099067825 */ /* 0x000fe200078e02ff */
[----:B------:R-:W-:Y:S01]  /*28b0*/  ULOP3.LUT UR39, UR39, 0x3, URZ, 0xc0, !UPT ;  /* 0x0000000327277892 */ /* 0x000fe2000f8ec03f */
[----:B------:R-:W-:Y:S01]  /*28c0*/  IADD3 R0, -R0, UR8, R11 ;  /* 0x0000000800007c10 */ /* 0x000fe2000fffe10b */
[----:B------:R-:W-:Y:S01]  /*28d0*/  ULOP3.LUT UR38, UR4, UR38, UR5, 0x96, !UPT ;  /* 0x0000002604267292 */ /* 0x000fe2000f8e9605 */
[C---:B------:R-:W-:Y:S01]  /*28e0*/  IMAD R15, R23.reuse, UR7, R4 ;  /* 0x00000007170f7c24 */ /* 0x040fe2000f8e0204 */
[----:B------:R-:W-:Y:S01]  /*28f0*/  LOP3.LUT R167, R6, R3, R10, 0xfe, !PT ;  /* 0x0000000306a77212 */ /* 0x000fe200078efe0a */
[----:B------:R-:W-:-:S04]  /*2900*/  IMAD.WIDE.U32 R4, R23, UR6, R8 ;  /* 0x0000000617047c25 */ /* 0x000fc8000f8e0008 */
[----:B------:R-:W-:Y:S02]  /*2910*/  IMAD.IADD R5, R5, 0x1, R15 ;  /* 0x0000000105057824 */ /* 0x000fe400078e020f */
[----:B------:R-:W-:Y:S02]  /*2920*/  IMAD.IADD R3, R13, 0x1, -R152 ;  /* 0x000000010d037824 */ /* 0x000fe400078e0a98 */
[----:B------:R-:W-:Y:S01]  /*2930*/  IMAD.MOV.U32 R153, RZ, RZ, -0x1 ;  /* 0xffffffffff997424 */ /* 0x000fe200078e00ff */
[----:B------:R-:W-:Y:S06]  /*2940*/  @P0 BRA `(.L_x_28) ;  /* 0x0000006000d00947 */ /* 0x000fec0003800000 */
[----:B------:R-:W0:Y:S01]  /*2950*/  LDC.64 R10, c[0x0][0x5c8] ;  /* 0x00017200ff0a7b82 */ /* 0x000e220000000a00 */
[----:B-----5:R-:W-:Y:S01]  /*2960*/  FSETP.NEU.AND P1, PT, R155, RZ, PT ;  /* 0x000000ff9b00720b */ /* 0x020fe20003f2d000 */
[----:B------:R-:W-:Y:S01]  /*2970*/  BSSY B0, `(.L_x_28) ;  /* 0x0000631000007945 */ /* 0x000fe20003800000 */
[----:B------:R-:W-:-:S04]  /*2980*/  ISETP.GT.AND P0, PT, R3, RZ, PT ;  /* 0x000000ff0300720c */ /* 0x000fc80003f04270 */
[----:B------:R-:W-:Y:S01]  /*2990*/  ISETP.GT.AND P4, PT, R0, RZ, P0 ;  /* 0x000000ff0000720c */ /* 0x000fe20000784270 */
[-C--:B0-----:R-:W-:Y:S02]  /*29a0*/  IMAD R12, R7, R10.reuse, RZ ;  /* 0x0000000a070c7224 */ /* 0x081fe400078e02ff */
[----:B------:R-:W-:-:S04]  /*29b0*/  IMAD.WIDE.U32 R162, R167, R10, R4 ;  /* 0x0000000aa7a27225 */ /* 0x000fc800078e0004 */
[----:B------:R-:W-:-:S04]  /*29c0*/  IMAD R5, R167, R11, R12 ;  /* 0x0000000ba7057224 */ /* 0x000fc800078e020c */
[----:B------:R-:W-:Y:S01]  /*29d0*/  IMAD.IADD R169, R163, 0x1, R5 ;  /* 0x00000001a3a97824 */ /* 0x000fe200078e0205 */
[----:B------:R-:W-:Y:S06]  /*29e0*/  @!P1 BRA `(.L_x_29) ;  /* 0x00000044008c9947 */ /* 0x000fec0003800000 */
[----:B------:R-:W0:Y:S01]  /*29f0*/  LDC.64 R14, c[0x0][0x5b8] ;  /* 0x00016e00ff0e7b82 */ /* 0x000e220000000a00 */
[----:B------:R-:W-:-:S07]  /*2a00*/  ULDC.64 UR4, c[0x0][0x5c0] ;  /* 0x0001700000047ab9 */ /* 0x000fce0000000a00 */
[----:B------:R-:W1:Y:S08]  /*2a10*/  LDC.64 R164, c[0x0][0x5b0] ;  /* 0x00016c00ffa47b82 */ /* 0x000e700000000a00 */
[----:B------:R-:W2:Y:S01]  /*2a20*/  LDC.64 R12, c[0x0][0x5a8] ;  /* 0x00016a00ff0c7b82 */ /* 0x000ea20000000a00 */
[-C--:B0-----:R-:W-:Y:S02]  /*2a30*/  IMAD R4, R21, R14.reuse, RZ ;  /* 0x0000000e15047224 */ /* 0x081fe400078e02ff */
[----:B------:R-:W-:-:S04]  /*2a40*/  IMAD.WIDE.U32 R20, R23, R14, R8 ;  /* 0x0000000e17147225 */ /* 0x000fc800078e0008 */
[----:B------:R-:W-:Y:S02]  /*2a50*/  IMAD R161, R23, R15, R4 ;  /* 0x0000000f17a17224 */ /* 0x000fe400078e0204 */
[-C--:B-1----:R-:W-:Y:S02]  /*2a60*/  IMAD R6, R7, R164.reuse, RZ ;  /* 0x000000a407067224 */ /* 0x082fe400078e02ff */
[----:B------:R-:W-:Y:S02]  /*2a70*/  IMAD.IADD R21, R21, 0x1, R161 ;  /* 0x0000000115157824 */ /* 0x000fe400078e02a1 */
[C---:B------:R-:W-:Y:S02]  /*2a80*/  IMAD R163, R167.reuse, R165, R6 ;  /* 0x000000a5a7a37224 */ /* 0x040fe400078e0206 */
[----:B------:R-:W-:-:S04]  /*2a90*/  IMAD.WIDE.U32 R4, R167, R164, R20 ;  /* 0x000000a4a7047225 */ /* 0x000fc800078e0014 */
[----:B------:R-:W-:Y:S01]  /*2aa0*/  IMAD.IADD R5, R5, 0x1, R163 ;  /* 0x0000000105057824 */ /* 0x000fe200078e02a3 */
[----:B--2---:R-:W-:-:S04]  /*2ab0*/  LEA R6, P1, R4, R12, 0x2 ;  /* 0x0000000c04067211 */ /* 0x004fc800078210ff */
[----:B------:R-:W-:-:S05]  /*2ac0*/  LEA.HI.X R7, R4, R13, R5, 0x2, P1 ;  /* 0x0000000d04077211 */ /* 0x000fca00008f1405 */
[----:B------:R0:W2:Y:S01]  /*2ad0*/  @P4 LDG.E.LTC128B R152, desc[UR36][R6.64] ;  /* 0x0000002406984981 */ /* 0x0000a2000c1e1920 */
[----:B------:R-:W-:Y:S01]  /*2ae0*/  IMAD.WIDE.U32 R4, R167, R164, R8 ;  /* 0x000000a4a7047225 */ /* 0x000fe200078e0008 */
[----:B------:R-:W-:Y:S01]  /*2af0*/  SHF.L.U64.HI R159, R164, 0x3, R165 ;  /* 0x00000003a49f7819 */ /* 0x000fe200000102a5 */
[----:B------:R-:W-:Y:S01]  /*2b00*/  BSSY B1, `(.L_x_30) ;  /* 0x0000016000017945 */ /* 0x000fe20003800000 */
[----:B------:R-:W-:Y:S01]  /*2b10*/  ISETP.GT.AND P0, PT, R0, 0x8, P0 ;  /* 0x000000080000780c */ /* 0x000fe20000704270 */
[----:B------:R-:W-:Y:S02]  /*2b20*/  IMAD.IADD R5, R163, 0x1, R5 ;  /* 0x00000001a3057824 */ /* 0x000fe400078e0205 */
[----:B------:R-:W-:Y:S02]  /*2b30*/  IMAD.SHL.U32 R158, R164, 0x8, RZ ;  /* 0x00000008a49e7824 */ /* 0x000fe400078e00ff */
[----:B------:R-:W-:Y:S01]  /*2b40*/  IMAD.WIDE.U32 R156, R23, R14, R4 ;  /* 0x0000000e179c7225 */ /* 0x000fe200078e0004 */
[----:B------:R-:W-:-:S03]  /*2b50*/  LEA R4, P1, R162, UR4, 0x2 ;  /* 0x00000004a2047c11 */ /* 0x000fc6000f8210ff */
[----:B0-----:R-:W-:Y:S01]  /*2b60*/  IMAD.IADD R7, R161, 0x1, R157 ;  /* 0x00000001a1077824 */ /* 0x001fe200078e029d */
[----:B------:R-:W-:Y:S01]  /*2b70*/  LEA.HI.X R5, R162, UR5, R169, 0x2, P1 ;  /* 0x00000005a2057c11 */ /* 0x000fe200088f14a9 */
[----:B------:R-:W-:Y:S01]  /*2b80*/  IMAD.WIDE.U32 R158, R167, R164, R158 ;  /* 0x000000a4a79e7225 */ /* 0x000fe200078e009e */
[----:B------:R-:W-:Y:S02]  /*2b90*/  ISETP.GT.AND P1, PT, R3, 0x1, PT ;  /* 0x000000010300780c */ /* 0x000fe40003f24270 */
[----:B------:R-:W-:Y:S01]  /*2ba0*/  LEA R6, P3, R156, R12, 0x2 ;  /* 0x0000000c9c067211 */ /* 0x000fe200078610ff */
[----:B------:R-:W-:-:S03]  /*2bb0*/  IMAD.IADD R163, R163, 0x1, R159 ;  /* 0x00000001a3a37824 */ /* 0x000fc600078e029f */
[----:B------:R-:W-:Y:S01]  /*2bc0*/  LEA.HI.X R7, R156, R13, R7, 0x2, P3 ;  /* 0x0000000d9c077211 */ /* 0x000fe200018f1407 */
[----:B--2---:R-:W-:-:S04]  /*2bd0*/  FMUL R15, R152, R155 ;  /* 0x0000009b980f7220 */ /* 0x004fc80000400000 */
[----:B------:R-:W-:Y:S01]  /*2be0*/  FFMA R157, R24, R154, R15 ;  /* 0x0000009a189d7223 */ /* 0x000fe2000000000f */
[----:B------:R-:W-:-:S04]  /*2bf0*/  IADD3 R15, P2, R20, R158, RZ ;  /* 0x0000009e140f7210 */ /* 0x000fc80007f5e0ff */
[----:B------:R0:W-:Y:S01]  /*2c00*/  @P4 STG.E desc[UR36][R4.64], R157 ;  /* 0x0000009d04004986 */ /* 0x0001e2000c101924 */
[----:B------:R-:W-:Y:S01]  /*2c10*/  ISETP.GT.AND P4, PT, R0, RZ, P1 ;  /* 0x000000ff0000720c */ /* 0x000fe20000f84270 */
[----:B------:R-:W-:Y:S01]  /*2c20*/  IMAD.X R156, R163, 0x1, R21, P2 ;  /* 0x00000001a39c7824 */ /* 0x000fe200010e0615 */
[----:B------:R-:W-:-:S11]  /*2c30*/  LEA R20, P3, R15, R12, 0x2 ;  /* 0x0000000c0f147211 */ /* 0x000fd600078610ff */
[----:B0-----:R-:W-:Y:S05]  /*2c40*/  @!P4 BRA `(.L_x_31) ;  /* 0x000000000004c947 */ /* 0x001fea0003800000 */
[----:B------:R0:W5:Y:S02]  /*2c50*/  LDG.E.LTC128B R152, desc[UR36][R6.64+0x4] ;  /* 0x0000042406987981 */ /* 0x000164000c1e1920 */
.L_x_31:
[----:B------:R-:W-:Y:S05]  /*2c60*/  BSYNC B1 ;  /* 0x0000000000017941 */ /* 0x000fea0003800000 */
.L_x_30:
[----:B-----5:R-:W-:Y:S01]  /*2c70*/  FMUL R24, R152, R155 ;  /* 0x0000009b98187220 */ /* 0x020fe20000400000 */
[----:B------:R-:W-:-:S03]  /*2c80*/  LEA.HI.X R21, R15, R13, R156, 0x2, P3 ;  /* 0x0000000d0f157211 */ /* 0x000fc600018f149c */
[----:B------:R-:W-:-:S05]  /*2c90*/  FFMA R25, R25, R154, R24 ;  /* 0x0000009a19197223 */ /* 0x000fca0000000018 */
[----:B------:R1:W-:Y:S04]  /*2ca0*/  @P4 STG.E desc[UR36][R4.64+0x4], R25 ;  /* 0x0000041904004986 */ /* 0x0003e8000c101924 */
[----:B------:R-:W2:Y:S01]  /*2cb0*/  @P0 LDG.E.LTC128B R152, desc[UR36][R20.64] ;  /* 0x0000002414980981 */ /* 0x000ea2000c1e1920 */
[----:B------:R-:W-:Y:S01]  /*2cc0*/  IADD3 R8, P2, R8, R158, RZ ;  /* 0x0000009e08087210 */ /* 0x000fe20007f5e0ff */
[----:B------:R-:W-:Y:S01]  /*2cd0*/  BSSY B1, `(.L_x_32) ;  /* 0x0000010000017945 */ /* 0x000fe20003800000 */
[C---:B------:R-:W-:Y:S02]  /*2ce0*/  SHF.L.U64.HI R11, R10.reuse, 0x5, R11 ;  /* 0x000000050a0b7819 */ /* 0x040fe4000001020b */
[----:B------:R-:W-:Y:S01]  /*2cf0*/  LEA R10, P3, R10, R4, 0x5 ;  /* 0x000000040a0a7211 */ /* 0x000fe200078628ff */
[----:B------:R-:W-:Y:S01]  /*2d00*/  IMAD.X R9, R9, 0x1, R163, P2 ;  /* 0x0000000109097824 */ /* 0x000fe200010e06a3 */
[----:B------:R-:W-:-:S02]  /*2d10*/  ISETP.GT.AND P1, PT, R0, 0x8, P1 ;  /* 0x000000080000780c */ /* 0x000fc40000f24270 */
[----:B------:R-:W-:Y:S01]  /*2d20*/  ISETP.GT.AND P2, PT, R3, 0x8, PT ;  /* 0x000000080300780c */ /* 0x000fe20003f44270 */
[----:B------:R-:W-:-:S04]  /*2d30*/  IMAD.WIDE.U32 R14, R23, R14, R8 ;  /* 0x0000000e170e7225 */ /* 0x000fc800078e0008 */
[----:B------:R-:W-:Y:S01]  /*2d40*/  IMAD.X R11, R11, 0x1, R5, P3 ;  /* 0x000000010b0b7824 */ /* 0x000fe200018e0605 */
[----:B------:R-:W-:Y:S01]  /*2d50*/  LEA R8, P4, R14, R12, 0x2 ;  /* 0x0000000c0e087211 */ /* 0x000fe200078810ff */
[----:B------:R-:W-:Y:S02]  /*2d60*/  IMAD.IADD R15, R161, 0x1, R15 ;  /* 0x00000001a10f7824 */ /* 0x000fe400078e020f */
[----:B--2---:R-:W-:-:S04]  /*2d70*/  FMUL R9, R152, R155 ;  /* 0x0000009b98097220 */ /* 0x004fc80000400000 */
[----:B------:R-:W-:Y:S01]  /*2d80*/  FFMA R21, R26, R154, R9 ;  /* 0x0000009a1a157223 */ /* 0x000fe20000000009 */
[----:B------:R-:W-:-:S04]  /*2d90*/  LEA.HI.X R9, R14, R13, R15, 0x2, P4 ;  /* 0x0000000d0e097211 */ /* 0x000fc800020f140f */
[----:B------:R1:W-:Y:S01]  /*2da0*/  @P0 STG.E desc[UR36][R10.64], R21 ;  /* 0x000000150a000986 */ /* 0x0003e2000c101924 */
[----:B------:R-:W-:Y:S05]  /*2db0*/  @!P1 BRA `(.L_x_33) ;  /* 0x0000000000049947 */ /* 0x000fea0003800000 */
[----:B------:R2:W5:Y:S02]  /*2dc0*/  LDG.E.LTC128B R152, desc[UR36][R8.64+0x4] ;  /* 0x0000042408987981 */ /* 0x000564000c1e1920 */
.L_x_33:
[----:B------:R-:W-:Y:S05]  /*2dd0*/  BSYNC B1 ;  /* 0x0000000000017941 */ /* 0x000fea0003800000 */
.L_x_32:
[----:B-----5:R-:W-:Y:S01]  /*2de0*/  FMUL R12, R152, R155 ;  /* 0x0000009b980c7220 */ /* 0x020fe20000400000 */
[----:B------:R-:W-:Y:S01]  /*2df0*/  ISETP.GT.AND P3, PT, R0, RZ, P2 ;  /* 0x000000ff0000720c */ /* 0x000fe20001764270 */
[----:B------:R-:W-:Y:S01]  /*2e00*/  BSSY B1, `(.L_x_34) ;  /* 0x0000006000017945 */ /* 0x000fe20003800000 */
[----:B------:R-:W-:Y:S01]  /*2e10*/  ISETP.GT.AND P0, PT, R3, 0x9, PT ;  /* 0x000000090300780c */ /* 0x000fe20003f04270 */
[----:B------:R-:W-:-:S05]  /*2e20*/  FFMA R27, R27, R154, R12 ;  /* 0x0000009a1b1b7223 */ /* 0x000fca000000000c */
[----:B------:R3:W-:Y:S05]  /*2e30*/  @P1 STG.E desc[UR36][R10.64+0x4], R27 ;  /* 0x0000041b0a001986 */ /* 0x0007ea000c101924 */
[----:B------:R-:W-:Y:S05]  /*2e40*/  @!P3 BRA `(.L_x_35) ;  /* 0x000000000004b947 */ /* 0x000fea0003800000 */
[----:B------:R4:W5:Y:S02]  /*2e50*/  LDG.E.LTC128B R152, desc[UR36][R6.64+0x20] ;  /* 0x0000202406987981 */ /* 0x000964000c1e1920 */
.L_x_35:
[----:B------:R-:W-:Y:S05]  /*2e60*/  BSYNC B1 ;  /* 0x0000000000017941 */ /* 0x000fea0003800000 */
.L_x_34:
[----:B-----5:R-:W-:Y:S01]  /*2e70*/  FMUL R13, R152, R155 ;  /* 0x0000009b980d7220 */ /* 0x020fe20000400000 */
[----:B------:R-:W-:Y:S01]  /*2e80*/  ISETP.GT.AND P1, PT, R0, RZ, P0 ;  /* 0x000000ff0000720c */ /* 0x000fe20000724270 */
[----:B------:R-:W-:Y:S02]  /*2e90*/  BSSY B1, `(.L_x_36) ;  /* 0x0000005000017945 */ /* 0x000fe40003800000 */
[----:B------:R-:W-:-:S05]  /*2ea0*/  FFMA R13, R28, R154, R13 ;  /* 0x0000009a1c0d7223 */ /* 0x000fca000000000d */
[----:B------:R0:W-:Y:S05]  /*2eb0*/  @P3 STG.E desc[UR36][R4.64+0x20], R13 ;  /* 0x0000200d04003986 */ /* 0x0001ea000c101924 */
[----:B------:R-:W-:Y:S05]  /*2ec0*/  @!P1 BRA `(.L_x_37) ;  /* 0x0000000000049947 */ /* 0x000fea0003800000 */
[----:B------:R0:W5:Y:S02]  /*2ed0*/  LDG.E.LTC128B R152, desc[UR36][R6.64+0x24] ;  /* 0x0000242406987981 */ /* 0x000164000c1e1920 */
.L_x_37:
[----:B------:R-:W-:Y:S05]  /*2ee0*/  BSYNC B1 ;  /* 0x0000000000017941 */ /* 0x000fea0003800000 */
.L_x_36:
[----:B-----5:R-:W-:Y:S01]  /*2ef0*/  FMUL R12, R152, R155 ;  /* 0x0000009b980c7220 */ /* 0x020fe20000400000 */
[----:B------:R-:W-:Y:S01]  /*2f00*/  ISETP.GT.AND P2, PT, R0, 0x8, P2 ;  /* 0x000000080000780c */ /* 0x000fe20001744270 */
[----:B------:R-:W-:Y:S02]  /*2f10*/  BSSY B1, `(.L_x_38) ;  /* 0x0000005000017945 */ /* 0x000fe40003800000 */
[----:B------:R-:W-:-:S05]  /*2f20*/  FFMA R29, R29, R154, R12 ;  /* 0x0000009a1d1d7223 */ /* 0x000fca000000000c */
[----:B------:R0:W-:Y:S05]  /*2f30*/  @P1 STG.E desc[UR36][R4.64+0x24], R29 ;  /* 0x0000241d04001986 */ /* 0x0001ea000c101924 */
[----:B------:R-:W-:Y:S05]  /*2f40*/  @!P2 BRA `(.L_x_39) ;  /* 0x000000000004a947 */ /* 0x000fea0003800000 */
[----:B------:R0:W5:Y:S02]  /*2f50*/  LDG.E.LTC128B R152, desc[UR36][R8.64+0x20] ;  /* 0x0000202408987981 */ /* 0x000164000c1e1920 */
.L_x_39:
[----:B------:R-:W-:Y:S05]  /*2f60*/  BSYNC B1 ;  /* 0x0000000000017941 */ /* 0x000fea0003800000 */
.L_x_38:
[----:B0----5:R-:W-:Y:S01]  /*2f70*/  FMUL R13, R152, R155 ;  /* 0x0000009b980d7220 */ /* 0x021fe20000400000 */
[----:B------:R-:W-:Y:S01]  /*2f80*/  ISETP.GT.AND P0, PT, R0, 0x8, P0 ;  /* 0x000000080000780c */ /* 0x000fe20000704270 */
[----:B------:R-:W-:Y:S01]  /*2f90*/  BSSY B1, `(.L_x_40) ;  /* 0x0000006000017945 */ /* 0x000fe20003800000 */
[----:B------:R-:W-:Y:S01]  /*2fa0*/  ISETP.GT.AND P1, PT, R3, 0x10, PT ;  /* 0x000000100300780c */ /* 0x000fe20003f24270 */
[----:B------:R-:W-:-:S05]  /*2fb0*/  FFMA R13, R30, R154, R13 ;  /* 0x0000009a1e0d7223 */ /* 0x000fca000000000d */
[----:B------:R0:W-:Y:S05]  /*2fc0*/  @P2 STG.E desc[UR36][R10.64+0x20], R13 ;  /* 0x0000200d0a002986 */ /* 0x0001ea000c101924 */
[----:B------:R-:W-:Y:S05]  /*2fd0*/  @!P0 BRA `(.L_x_41) ;  /* 0x0000000000048947 */ /* 0x000fea0003800000 */
[----:B------:R0:W5:Y:S02]  /*2fe0*/  LDG.E.LTC128B R152, desc[UR36][R8.64+0x24] ;  /* 0x0000242408987981 */ /* 0x000164000c1e1920 */
.L_x_41:
[----:B------:R-:W-:Y:S05]  /*2ff0*/  BSYNC B1 ;  /* 0x0000000000017941 */ /* 0x000fea0003800000 */
.L_x_40:
        /* <DEDUP_REMOVED lines=8> */
.L_x_43:
[----:B------:R-:W-:Y:S05]  /*3080*/  BSYNC B1 ;  /* 0x0000000000017941 */ /* 0x000fea0003800000 */
.L_x_42:
[----:B0----5:R-:W-:Y:S01]  /*3090*/  FMUL R13, R152, R155 ;  /* 0x0000009b980d7220 */ /* 0x021fe20000400000 */
[----:B------:R-:W-:Y:S01]  /*30a0*/  ISETP.GT.AND P0, PT, R0, RZ, P2 ;  /* 0x000000ff0000720c */ /* 0x000fe20001704270 */
[----:B------:R-:W-:Y:S02]  /*30b0*/  BSSY B1, `(.L_x_44) ;  /* 0x0000005000017945 */ /* 0x000fe40003800000 */
[----:B------:R-:W-:-:S05]  /*30c0*/  FFMA R13, R32, R154, R13 ;  /* 0x0000009a200d7223 */ /* 0x000fca000000000d */
[----:B------:R0:W-:Y:S05]  /*30d0*/  @P3 STG.E desc[UR36][R4.64+0x40], R13 ;  /* 0x0000400d04003986 */ /* 0x0001ea000c101924 */
[----:B------:R-:W-:Y:S05]  /*30e0*/  @!P0 BRA `(.L_x_45) ;  /* 0x0000000000048947 */ /* 0x000fea0003800000 */
[----:B------:R0:W5:Y:S02]  /*30f0*/  LDG.E.LTC128B R152, desc[UR36][R6.64+0x44] ;  /* 0x0000442406987981 */ /* 0x000164000c1e1920 */
.L_x_45:
[----:B------:R-:W-:Y:S05]  /*3100*/  BSYNC B1 ;  /* 0x0000000000017941 */ /* 0x000fea0003800000 */
.L_x_44:
[----:B-----5:R-:W-:Y:S01]  /*3110*/  FMUL R12, R152, R155 ;  /* 0x0000009b980c7220 */ /* 0x020fe20000400000 */
[----:B------:R-:W-:Y:S01]  /*3120*/  ISETP.GT.AND P1, PT, R0, 0x8, P1 ;  /* 0x000000080000780c */ /* 0x000fe20000f24270 */
[----:B------:R-:W-:Y:S02]  /*3130*/  BSSY B1, `(.L_x_46) ;  /* 0x0000005000017945 */ /* 0x000fe40003800000 */
[----:B------:R-:W-:-:S05]  /*3140*/  FFMA R33, R33, R154, R12 ;  /* 0x0000009a21217223 */ /* 0x000fca000000000c */
[----:B------:R0:W-:Y:S05]  /*3150*/  @P0 STG.E desc[UR36][R4.64+0x44], R33 ;  /* 0x0000442104000986 */ /* 0x0001ea000c101924 */
[----:B------:R-:W-:Y:S05]  /*3160*/  @!P1 BRA `(.L_x_47) ;  /* 0x0000000000049947 */ /* 0x000fea0003800000 */
[----:B------:R0:W5:Y:S02]  /*3170*/  LDG.E.LTC128B R152, desc[UR36][R8.64+0x40] ;  /* 0x0000402408987981 */ /* 0x000164000c1e1920 */
.L_x_47:
[----:B------:R-:W-:Y:S05]  /*3180*/  BSYNC B1 ;  /* 0x0000000000017941 */ /* 0x000fea0003800000 */
.L_x_46:
        /* <DEDUP_REMOVED lines=8> */
.L_x_49:
[----:B------:R-:W-:Y:S05]  /*3210*/  BSYNC B1 ;  /* 0x0000000000017941 */ /* 0x000fea0003800000 */
.L_x_48:
        /* <DEDUP_REMOVED lines=8> */
.L_x_51:
[----:B------:R-:W-:Y:S05]  /*32a0*/  BSYNC B1 ;  /* 0x0000000000017941 */ /* 0x000fea0003800000 */
.L_x_50:
[----:B0----5:R-:W-:Y:S01]  /*32b0*/  FMUL R13, R152, R155 ;  /* 0x0000009b980d7220 */ /* 0x021fe20000400000 */
[----:B------:R-:W-:Y:S01]  /*32c0*/  ISETP.GT.AND P2, PT, R0, RZ, P1 ;  /* 0x000000ff0000720c */ /* 0x000fe20000f44270 */
[----:B------:R-:W-:Y:S02]  /*32d0*/  BSSY B1, `(.L_x_52) ;  /* 0x0000005000017945 */ /* 0x000fe40003800000 */
[----:B------:R-:W-:-:S05]  /*32e0*/  FFMA R13, R36, R154, R13 ;  /* 0x0000009a240d7223 */ /* 0x000fca000000000d */
[----:B------:R0:W-:Y:S05]  /*32f0*/  @P3 STG.E desc[UR36][R4.64+0x60], R13 ;  /* 0x0000600d04003986 */ /* 0x0001ea000c101924 */
[----:B------:R-:W-:Y:S05]  /*3300*/  @!P2 BRA `(.L_x_53) ;  /* 0x000000000004a947 */ /* 0x000fea0003800000 */
[----:B------:R0:W5:Y:S02]  /*3310*/  LDG.E.LTC128B R152, desc[UR36][R6.64+0x64] ;  /* 0x0000642406987981 */ /* 0x000164000c1e1920 */
.L_x_53:
[----:B------:R-:W-:Y:S05]  /*3320*/  BSYNC B1 ;  /* 0x0000000000017941 */ /* 0x000fea0003800000 */
.L_x_52:
[----:B-----5:R-:W-:Y:S01]  /*3330*/  FMUL R12, R152, R155 ;  /* 0x0000009b980c7220 */ /* 0x020fe20000400000 */
[----:B------:R-:W-:Y:S01]  /*3340*/  ISETP.GT.AND P0, PT, R0, 0x8, P0 ;  /* 0x000000080000780c */ /* 0x000fe20000704270 */
[----:B------:R-:W-:Y:S02]  /*3350*/  BSSY B1, `(.L_x_54) ;  /* 0x0000005000017945 */ /* 0x000fe40003800000 */
[----:B------:R-:W-:-:S05]  /*3360*/  FFMA R37, R37, R154, R12 ;  /* 0x0000009a25257223 */ /* 0x000fca000000000c */
[----:B------:R0:W-:Y:S05]  /*3370*/  @P2 STG.E desc[UR36][R4.64+0x64], R37 ;  /* 0x0000642504002986 */ /* 0x0001ea000c101924 */
[----:B------:R-:W-:Y:S05]  /*3380*/  @!P0 BRA `(.L_x_55) ;  /* 0x0000000000048947 */ /* 0x000fea0003800000 */
[----:B------:R0:W5:Y:S02]  /*3390*/  LDG.E.LTC128B R152, desc[UR36][R8.64+0x60] ;  /* 0x0000602408987981 */ /* 0x000164000c1e1920 */
.L_x_55:
[----:B------:R-:W-:Y:S05]  /*33a0*/  BSYNC B1 ;  /* 0x0000000000017941 */ /* 0x000fea0003800000 */
.L_x_54:
        /* <DEDUP_REMOVED lines=8> */
.L_x_57:
[----:B------:R-:W-:Y:S05]  /*3430*/  BSYNC B1 ;  /* 0x0000000000017941 */ /* 0x000fea0003800000 */
.L_x_56:
        /* <DEDUP_REMOVED lines=8> */
.L_x_59:
[----:B------:R-:W-:Y:S05]  /*34c0*/  BSYNC B1 ;  /* 0x0000000000017941 */ /* 0x000fea0003800000 */
.L_x_58:
[----:B0----5:R-:W-:Y:S01]  /*34d0*/  FMUL R13, R152, R155 ;  /* 0x0000009b980d7220 */ /* 0x021fe20000400000 */
[----:B------:R-:W-:Y:S01]  /*34e0*/  ISETP.GT.AND P1, PT, R0, RZ, P0 ;  /* 0x000000ff0000720c */ /* 0x000fe20000724270 */
[----:B------:R-:W-:Y:S02]  /*34f0*/  BSSY B1, `(.L_x_60) ;  /* 0x0000005000017945 */ /* 0x000fe40003800000 */
[----:B------:R-:W-:-:S05]  /*3500*/  FFMA R13, R40, R154, R13 ;  /* 0x0000009a280d7223 */ /* 0x000fca000000000d */
[----:B------:R0:W-:Y:S05]  /*3510*/  @P3 STG.E desc[UR36][R4.64+0x80], R13 ;  /* 0x0000800d04003986 */ /* 0x0001ea000c101924 */
[----:B------:R-:W-:Y:S05]  /*3520*/  @!P1 BRA `(.L_x_61) ;  /* 0x0000000000049947 */ /* 0x000fea0003800000 */
[----:B------:R0:W5:Y:S02]  /*3530*/  LDG.E.LTC128B R152, desc[UR36][R6.64+0x84] ;  /* 0x0000842406987981 */ /* 0x000164000c1e1920 */
.L_x_61:
[----:B------:R-:W-:Y:S05]  /*3540*/  BSYNC B1 ;  /* 0x0000000000017941 */ /* 0x000fea0003800000 */
.L_x_60:
[----:B-----5:R-:W-:Y:S01]  /*3550*/  FMUL R12, R152, R155 ;  /* 0x0000009b980c7220 */ /* 0x020fe20000400000 */
[----:B------:R-:W-:Y:S01]  /*3560*/  ISETP.GT.AND P2, PT, R0, 0x8, P2 ;  /* 0x000000080000780c */ /* 0x000fe20001744270 */
[----:B------:R-:W-:Y:S02]  /*3570*/  BSSY B1, `(.L_x_62) ;  /* 0x0000005000017945 */ /* 0x000fe40003800000 */
[----:B------:R-:W-:-:S05]  /*3580*/  FFMA R41, R41, R154, R12 ;  /* 0x0000009a29297223 */ /* 0x000fca000000000c */
[----:B------:R0:W-:Y:S05]  /*3590*/  @P1 STG.E desc[UR36][R4.64+0x84], R41 ;  /* 0x0000842904001986 */ /* 0x0001ea000c101924 */
[----:B------:R-:W-:Y:S05]  /*35a0*/  @!P2 BRA `(.L_x_63) ;  /* 0x000000000004a947 */ /* 0x000fea0003800000 */
[----:B------:R0:W5:Y:S02]  /*35b0*/  LDG.E.LTC128B R152, desc[UR36][R8.64+0x80] ;  /* 0x0000802408987981 */ /* 0x000164000c1e1920 */
.L_x_63:
[----:B------:R-:W-:Y:S05]  /*35c0*/  BSYNC B1 ;  /* 0x0000000000017941 */ /* 0x000fea0003800000 */
.L_x_62:
        /* <DEDUP_REMOVED lines=8> */
.L_x_65:
[----:B------:R-:W-:Y:S05]  /*3650*/  BSYNC B1 ;  /* 0x0000000000017941 */ /* 0x000fea0003800000 */
.L_x_64:
        /* <DEDUP_REMOVED lines=8> */
.L_x_67:
[----:B------:R-:W-:Y:S05]  /*36e0*/  BSYNC B1 ;  /* 0x0000000000017941 */ /* 0x000fea0003800000 */
.L_x_66:
[----:B0----5:R-:W-:Y:S01]  /*36f0*/  FMUL R13, R152, R155 ;  /* 0x0000009b980d7220 */ /* 0x021fe20000400000 */
[----:B------:R-:W-:Y:S01]  /*3700*/  ISETP.GT.AND P0, PT, R0, RZ, P2 ;  /* 0x000000ff0000720c */ /* 0x000fe20001704270 */
[----:B------:R-:W-:Y:S02]  /*3710*/  BSSY B1, `(.L_x_68) ;  /* 0x0000005000017945 */ /* 0x000fe40003800000 */
[----:B------:R-:W-:-:S05]  /*3720*/  FFMA R13, R44, R154, R13 ;  /* 0x0000009a2c0d7223 */ /* 0x000fca000000000d */
[----:B------:R0:W-:Y:S05]  /*3730*/  @P3 STG.E desc[UR36][R4.64+0xa0], R13 ;  /* 0x0000a00d04003986 */ /* 0x0001ea000c101924 */
[----:B------:R-:W-:Y:S05]  /*3740*/  @!P0 BRA `(.L_x_69) ;  /* 0x0000000000048947 */ /* 0x000fea0003800000 */
[----:B------:R0:W5:Y:S02]  /*3750*/  LDG.E.LTC128B R152, desc[UR36][R6.64+0xa4] ;  /* 0x0000a42406987981 */ /* 0x000164000c1e1920 */
.L_x_69:
[----:B------:R-:W-:Y:S05]  /*3760*/  BSYNC B1 ;  /* 0x0000000000017941 */ /* 0x000fea0003800000 */
.L_x_68:
[----:B-----5:R-:W-:Y:S01]  /*3770*/  FMUL R12, R152, R155 ;  /* 0x0000009b980c7220 */ /* 0x020fe20000400000 */
[----:B------:R-:W-:Y:S01]  /*3780*/  ISETP.GT.AND P1, PT, R0, 0x8, P1 ;  /* 0x000000080000780c */ /* 0x000fe20000f24270 */
[----:B------:R-:W-:Y:S02]  /*3790*/  BSSY B1, `(.L_x_70) ;  /* 0x0000005000017945 */ /* 0x000fe40003800000 */
[----:B------:R-:W-:-:S05]  /*37a0*/  FFMA R45, R45, R154, R12 ;  /* 0x0000009a2d2d7223 */ /* 0x000fca000000000c */
[----:B------:R0:W-:Y:S05]  /*37b0*/  @P0 STG.E desc[UR36][R4.64+0xa4], R45 ;  /* 0x0000a42d04000986 */ /* 0x0001ea000c101924 */
[----:B------:R-:W-:Y:S05]  /*37c0*/  @!P1 BRA `(.L_x_71) ;  /* 0x0000000000049947 */ /* 0x000fea0003800000 */
[----:B------:R0:W5:Y:S02]  /*37d0*/  LDG.E.LTC128B R152, desc[UR36][R8.64+0xa0] ;  /* 0x0000a02408987981 */ /* 0x000164000c1e1920 */
.L_x_71:
[----:B------:R-:W-:Y:S05]  /*37e0*/  BSYNC B1 ;  /* 0x0000000000017941 */ /* 0x000fea0003800000 */
.L_x_70:
        /* <DEDUP_REMOVED lines=8> */
.L_x_73:
[----:B------:R-:W-:Y:S05]  /*3870*/  BSYNC B1 ;  /* 0x0000000000017941 */ /* 0x000fea0003800000 */
.L_x_72:
        /* <DEDUP_REMOVED lines=8> */
.L_x_75:
[----:B------:R-:W-:Y:S05]  /*3900*/  BSYNC B1 ;  /* 0x0000000000017941 */ /* 0x000fea0003800000 */
.L_x_74:
[----:B0----5:R-:W-:Y:S01]  /*3910*/  FMUL R13, R152, R155 ;  /* 0x0000009b980d7220 */ /* 0x021fe20000400000 */
[----:B------:R-:W-:Y:S01]  /*3920*/  ISETP.GT.AND P2, PT, R0, RZ, P1 ;  /* 0x000000ff0000720c */ /* 0x000fe20000f44270 */
[----:B------:R-:W-:Y:S02]  /*3930*/  BSSY B1, `(.L_x_76) ;  /* 0x0000005000017945 */ /* 0x000fe40003800000 */
[----:B------:R-:W-:-:S05]  /*3940*/  FFMA R13, R48, R154, R13 ;  /* 0x0000009a300d7223 */ /* 0x000fca000000000d */
[----:B------:R0:W-:Y:S05]  /*3950*/  @P3 STG.E desc[UR36][R4.64+0xc0], R13 ;  /* 0x0000c00d04003986 */ /* 0x0001ea000c101924 */
[----:B------:R-:W-:Y:S05]  /*3960*/  @!P2 BRA `(.L_x_77) ;  /* 0x000000000004a947 */ /* 0x000fea0003800000 */
[----:B------:R0:W5:Y:S02]  /*3970*/  LDG.E.LTC128B R152, desc[UR36][R6.64+0xc4] ;  /* 0x0000c42406987981 */ /* 0x000164000c1e1920 */
.L_x_77:
[----:B------:R-:W-:Y:S05]  /*3980*/  BSYNC B1 ;  /* 0x0000000000017941 */ /* 0x000fea0003800000 */
.L_x_76:
[----:B-----5:R-:W-:Y:S01]  /*3990*/  FMUL R12, R152, R155 ;  /* 0x0000009b980c7220 */ /* 0x020fe20000400000 */
[----:B------:R-:W-:Y:S01]  /*39a0*/  ISETP.GT.AND P0, PT, R0, 0x8, P0 ;  /* 0x000000080000780c */ /* 0x000fe20000704270 */
[----:B------:R-:W-:Y:S02]  /*39b0*/  BSSY B1, `(.L_x_78) ;  /* 0x0000005000017945 */ /* 0x000fe40003800000 */
[----:B------:R-:W-:-:S05]  /*39c0*/  FFMA R49, R49, R154, R12 ;  /* 0x0000009a31317223 */ /* 0x000fca000000000c */
[----:B------:R0:W-:Y:S05]  /*39d0*/  @P2 STG.E desc[UR36][R4.64+0xc4], R49 ;  /* 0x0000c43104002986 */ /* 0x0001ea000c101924 */
[----:B------:R-:W-:Y:S05]  /*39e0*/  @!P0 BRA `(.L_x_79) ;  /* 0x0000000000048947 */ /* 0x000fea0003800000 */
[----:B------:R0:W5:Y:S02]  /*39f0*/  LDG.E.LTC128B R152, desc[UR36][R8.64+0xc0] ;  /* 0x0000c02408987981 */ /* 0x000164000c1e1920 */
.L_x_79:
[----:B------:R-:W-:Y:S05]  /*3a00*/  BSYNC B1 ;  /* 0x0000000000017941 */ /* 0x000fea0003800000 */
.L_x_78:
        /* <DEDUP_REMOVED lines=8> */
.L_x_81:
[----:B------:R-:W-:Y:S05]  /*3a90*/  BSYNC B1 ;  /* 0x0000000000017941 */ /* 0x000fea0003800000 */
.L_x_80:
        /* <DEDUP_REMOVED lines=8> */
.L_x_83:
[----:B------:R-:W-:Y:S05]  /*3b20*/  BSYNC B1 ;  /* 0x0000000000017941 */ /* 0x000fea0003800000 */
.L_x_82:
[----:B0----5:R-:W-:Y:S01]  /*3b30*/  FMUL R13, R152, R155 ;  /* 0x0000009b980d7220 */ /* 0x021fe20000400000 */
[----:B------:R-:W-:Y:S01]  /*3b40*/  ISETP.GT.AND P1, PT, R0, RZ, P0 ;  /* 0x000000ff0000720c */ /* 0x000fe20000724270 */
[----:B------:R-:W-:Y:S02]  /*3b50*/  BSSY B1, `(.L_x_84) ;  /* 0x0000005000017945 */ /* 0x000fe40003800000 */
[----:B------:R-:W-:-:S05]  /*3b60*/  FFMA R13, R52, R154, R13 ;  /* 0x0000009a340d7223 */ /* 0x000fca000000000d */
[----:B------:R0:W-:Y:S05]  /*3b70*/  @P3 STG.E desc[UR36][R4.64+0xe0], R13 ;  /* 0x0000e00d04003986 */ /* 0x0001ea000c101924 */
[----:B------:R-:W-:Y:S05]  /*3b80*/  @!P1 BRA `(.L_x_85) ;  /* 0x0000000000049947 */ /* 0x000fea0003800000 */
[----:B------:R0:W5:Y:S02]  /*3b90*/  LDG.E.LTC128B R152, desc[UR36][R6.64+0xe4] ;  /* 0x0000e42406987981 */ /* 0x000164000c1e1920 */
.L_x_85:
[----:B------:R-:W-:Y:S05]  /*3ba0*/  BSYNC B1 ;  /* 0x0000000000017941 */ /* 0x000fea0003800000 */
.L_x_84:
[----:B-----5:R-:W-:Y:S01]  /*3bb0*/  FMUL R12, R152, R155 ;  /* 0x0000009b980c7220 */ /* 0x020fe20000400000 */
[----:B------:R-:W-:Y:S01]  /*3bc0*/  ISETP.GT.AND P2, PT, R0, 0x8, P2 ;  /* 0x000000080000780c */ /* 0x000fe20001744270 */
[----:B------:R-:W-:Y:S02]  /*3bd0*/  BSSY B1, `(.L_x_86) ;  /* 0x0000005000017945 */ /* 0x000fe40003800000 */
[----:B------:R-:W-:-:S05]  /*3be0*/  FFMA R53, R53, R154, R12 ;  /* 0x0000009a35357223 */ /* 0x000fca000000000c */
[----:B------:R0:W-:Y:S05]  /*3bf0*/  @P1 STG.E desc[UR36][R4.64+0xe4], R53 ;  /* 0x0000e43504001986 */ /* 0x0001ea000c101924 */
[----:B------:R-:W-:Y:S05]  /*3c00*/  @!P2 BRA `(.L_x_87) ;  /* 0x000000000004a947 */ /* 0x000fea0003800000 */
[----:B------:R0:W5:Y:S02]  /*3c10*/  LDG.E.LTC128B R152, desc[UR36][R8.64+0xe0] ;  /* 0x0000e02408987981 */ /* 0x000164000c1e1920 */
.L_x_87:
[----:B------:R-:W-:Y:S05]  /*3c20*/  BSYNC B1 ;  /* 0x0000000000017941 */ /* 0x000fea0003800000 */
.L_x_86:
        /* <DEDUP_REMOVED lines=8> */
.L_x_89:
[----:B------:R-:W-:Y:S05]  /*3cb0*/  BSYNC B1 ;  /* 0x0000000000017941 */ /* 0x000fea0003800000 */
.L_x_88:
        /* <DEDUP_REMOVED lines=8> */
.L_x_91:
[----:B------:R-:W-:Y:S05]  /*3d40*/  BSYNC B1 ;  /* 0x0000000000017941 */ /* 0x000fea0003800000 */
.L_x_90:
[----:B0----5:R-:W-:Y:S01]  /*3d50*/  FMUL R13, R152, R155 ;  /* 0x0000009b980d7220 */ /* 0x021fe20000400000 */
[----:B------:R-:W-:Y:S01]  /*3d60*/  ISETP.GT.AND P0, PT, R0, RZ, P2 ;  /* 0x000000ff0000720c */ /* 0x000fe20001704270 */
[----:B------:R-:W-:Y:S02]  /*3d70*/  BSSY B1, `(.L_x_92) ;  /* 0x0000005000017945 */ /* 0x000fe40003800000 */
[----:B------:R-:W-:-:S05]  /*3d80*/  FFMA R13, R56, R154, R13 ;  /* 0x0000009a380d7223 */ /* 0x000fca000000000d */
[----:B------:R0:W-:Y:S05]  /*3d90*/  @P3 STG.E desc[UR36][R4.64+0x100], R13 ;  /* 0x0001000d04003986 */ /* 0x0001ea000c101924 */
[----:B------:R-:W-:Y:S05]  /*3da0*/  @!P0 BRA `(.L_x_93) ;  /* 0x0000000000048947 */ /* 0x000fea0003800000 */
[----:B------:R0:W5:Y:S02]  /*3db0*/  LDG.E.LTC128B R152, desc[UR36][R6.64+0x104] ;  /* 0x0001042406987981 */ /* 0x000164000c1e1920 */
.L_x_93:
[----:B------:R-:W-:Y:S05]  /*3dc0*/  BSYNC B1 ;  /* 0x0000000000017941 */ /* 0x000fea0003800000 */
.L_x_92:
[----:B-----5:R-:W-:Y:S01]  /*3dd0*/  FMUL R12, R152, R155 ;  /* 0x0000009b980c7220 */ /* 0x020fe20000400000 */
[----:B------:R-:W-:Y:S01]  /*3de0*/  ISETP.GT.AND P1, PT, R0, 0x8, P1 ;  /* 0x000000080000780c */ /* 0x000fe20000f24270 */
[----:B------:R-:W-:Y:S02]  /*3df0*/  BSSY B1, `(.L_x_94) ;  /* 0x0000005000017945 */ /* 0x000fe40003800000 */
[----:B------:R-:W-:-:S05]  /*3e00*/  FFMA R57, R57, R154, R12 ;  /* 0x0000009a39397223 */ /* 0x000fca000000000c */
[----:B------:R0:W-:Y:S05]  /*3e10*/  @P0 STG.E desc[UR36][R4.64+0x104], R57 ;  /* 0x0001043904000986 */ /* 0x0001ea000c101924 */
[----:B------:R-:W-:Y:S05]  /*3e20*/  @!P1 BRA `(.L_x_95) ;  /* 0x0000000000049947 */ /* 0x000fea0003800000 */
[----:B------:R0:W5:Y:S02]  /*3e30*/  LDG.E.LTC128B R152, desc[UR36][R8.64+0x100] ;  /* 0x0001002408987981 */ /* 0x000164000c1e1920 */
.L_x_95:
[----:B------:R-:W-:Y:S05]  /*3e40*/  BSYNC B1 ;  /* 0x0000000000017941 */ /* 0x000fea0003800000 */
.L_x_94:
        /* <DEDUP_REMOVED lines=8> */
.L_x_97:
[----:B------:R-:W-:Y:S05]  /*3ed0*/  BSYNC B1 ;  /* 0x0000000000017941 */ /* 0x000fea0003800000 */
.L_x_96:
        /* <DEDUP_REMOVED lines=8> */
.L_x_99:
[----:B------:R-:W-:Y:S05]  /*3f60*/  BSYNC B1 ;  /* 0x0000000000017941 */ /* 0x000fea0003800000 */
.L_x_98:
[----:B0----5:R-:W-:Y:S01]  /*3f70*/  FMUL R13, R152, R155 ;  /* 0x0000009b980d7220 */ /* 0x021fe20000400000 */
[----:B------:R-:W-:Y:S01]  /*3f80*/  ISETP.GT.AND P2, PT, R0, RZ, P1 ;  /* 0x000000ff0000720c */ /* 0x000fe20000f44270 */
[----:B------:R-:W-:Y:S02]  /*3f90*/  BSSY B1, `(.L_x_100) ;  /* 0x0000005000017945 */ /* 0x000fe40003800000 */
[----:B------:R-:W-:-:S05]  /*3fa0*/  FFMA R13, R60, R154, R13 ;  /* 0x0000009a3c0d7223 */ /* 0x000fca000000000d */
[----:B------:R0:W-:Y:S05]  /*3fb0*/  @P3 STG.E desc[UR36][R4.64+0x120], R13 ;  /* 0x0001200d04003986 */ /* 0x0001ea000c101924 */
[----:B------:R-:W-:Y:S05]  /*3fc0*/  @!P2 BRA `(.L_x_101) ;  /* 0x000000000004a947 */ /* 0x000fea0003800000 */
[----:B------:R0:W5:Y:S02]  /*3fd0*/  LDG.E.LTC128B R152, desc[UR36][R6.64+0x124] ;  /* 0x0001242406987981 */ /* 0x000164000c1e1920 */
.L_x_101:
[----:B------:R-:W-:Y:S05]  /*3fe0*/  BSYNC B1 ;  /* 0x0000000000017941 */ /* 0x000fea0003800000 */
.L_x_100:
[----:B-----5:R-:W-:Y:S01]  /*3ff0*/  FMUL R12, R152, R155 ;  /* 0x0000009b980c7220 */ /* 0x020fe20000400000 */
[----:B------:R-:W-:Y:S01]  /*4000*/  ISETP.GT.AND P0, PT, R0, 0x8, P0 ;  /* 0x000000080000780c */ /* 0x000fe20000704270 */
[----:B------:R-:W-:Y:S02]  /*4010*/  BSSY B1, `(.L_x_102) ;  /* 0x0000005000017945 */ /* 0x000fe40003800000 */
[----:B------:R-:W-:-:S05]  /*4020*/  FFMA R61, R61, R154, R12 ;  /* 0x0000009a3d3d7223 */ /* 0x000fca000000000c */
[----:B------:R0:W-:Y:S05]  /*4030*/  @P2 STG.E desc[UR36][R4.64+0x124], R61 ;  /* 0x0001243d04002986 */ /* 0x0001ea000c101924 */
[----:B------:R-:W-:Y:S05]  /*4040*/  @!P0 BRA `(.L_x_103) ;  /* 0x0000000000048947 */ /* 0x000fea0003800000 */
[----:B------:R0:W5:Y:S02]  /*4050*/  LDG.E.LTC128B R152, desc[UR36][R8.64+0x120] ;  /* 0x0001202408987981 */ /* 0x000164000c1e1920 */
.L_x_103:
[----:B------:R-:W-:Y:S05]  /*4060*/  BSYNC B1 ;  /* 0x0000000000017941 */ /* 0x000fea0003800000 */
.L_x_102:
        /* <DEDUP_REMOVED lines=8> */
.L_x_105:
[----:B------:R-:W-:Y:S05]  /*40f0*/  BSYNC B1 ;  /* 0x0000000000017941 */ /* 0x000fea0003800000 */
.L_x_104:
        /* <DEDUP_REMOVED lines=8> */
.L_x_107:
[----:B------:R-:W-:Y:S05]  /*4180*/  BSYNC B1 ;  /* 0x0000000000017941 */ /* 0x000fea0003800000 */
.L_x_106:
[----:B0----5:R-:W-:Y:S01]  /*4190*/  FMUL R13, R152, R155 ;  /* 0x0000009b980d7220 */ /* 0x021fe20000400000 */
[----:B------:R-:W-:Y:S01]  /*41a0*/  ISETP.GT.AND P1, PT, R0, RZ, P0 ;  /* 0x000000ff0000720c */ /* 0x000fe20000724270 */
[----:B------:R-:W-:Y:S02]  /*41b0*/  BSSY B1, `(.L_x_108) ;  /* 0x0000005000017945 */ /* 0x000fe40003800000 */
[----:B------:R-:W-:-:S05]  /*41c0*/  FFMA R13, R64, R154, R13 ;  /* 0x0000009a400d7223 */ /* 0x000fca000000000d */
[----:B------:R0:W-:Y:S05]  /*41d0*/  @P3 STG.E desc[UR36][R4.64+0x140], R13 ;  /* 0x0001400d04003986 */ /* 0x0001ea000c101924 */
[----:B------:R-:W-:Y:S05]  /*41e0*/  @!P1 BRA `(.L_x_109) ;  /* 0x0000000000049947 */ /* 0x000fea0003800000 */
[----:B------:R0:W5:Y:S02]  /*41f0*/  LDG.E.LTC128B R152, desc[UR36][R6.64+0x144] ;  /* 0x0001442406987981 */ /* 0x000164000c1e1920 */
.L_x_109:
[----:B------:R-:W-:Y:S05]  /*4200*/  BSYNC B1 ;  /* 0x0000000000017941 */ /* 0x000fea0003800000 */
.L_x_108:
[----:B-----5:R-:W-:Y:S01]  /*4210*/  FMUL R12, R152, R155 ;  /* 0x0000009b980c7220 */ /* 0x020fe20000400000 */
[----:B------:R-:W-:Y:S01]  /*4220*/  ISETP.GT.AND P2, PT, R0, 0x8, P2 ;  /* 0x000000080000780c */ /* 0x000fe20001744270 */
[----:B------:R-:W-:Y:S02]  /*4230*/  BSSY B1, `(.L_x_110) ;  /* 0x0000005000017945 */ /* 0x000fe40003800000 */
[----:B------:R-:W-:-:S05]  /*4240*/  FFMA R65, R65, R154, R12 ;  /* 0x0000009a41417223 */ /* 0x000fca000000000c */
[----:B------:R0:W-:Y:S05]  /*4250*/  @P1 STG.E desc[UR36][R4.64+0x144], R65 ;  /* 0x0001444104001986 */ /* 0x0001ea000c101924 */
[----:B------:R-:W-:Y:S05]  /*4260*/  @!P2 BRA `(.L_x_111) ;  /* 0x000000000004a947 */ /* 0x000fea0003800000 */
[----:B------:R0:W5:Y:S02]  /*4270*/  LDG.E.LTC128B R152, desc[UR36][R8.64+0x140] ;  /* 0x0001402408987981 */ /* 0x000164000c1e1920 */
.L_x_111:
[----:B------:R-:W-:Y:S05]  /*4280*/  BSYNC B1 ;  /* 0x0000000000017941 */ /* 0x000fea0003800000 */
.L_x_110:
        /* <DEDUP_REMOVED lines=8> */
.L_x_113:
[----:B------:R-:W-:Y:S05]  /*4310*/  BSYNC B1 ;  /* 0x0000000000017941 */ /* 0x000fea0003800000 */
.L_x_112:
        /* <DEDUP_REMOVED lines=8> */
.L_x_115:
[----:B------:R-:W-:Y:S05]  /*43a0*/  BSYNC B1 ;  /* 0x0000000000017941 */ /* 0x000fea0003800000 */
.L_x_114:
[----:B0----5:R-:W-:Y:S01]  /*43b0*/  FMUL R13, R152, R155 ;  /* 0x0000009b980d7220 */ /* 0x021fe20000400000 */
[----:B------:R-:W-:Y:S01]  /*43c0*/  ISETP.GT.AND P0, PT, R0, RZ, P2 ;  /* 0x000000ff0000720c */ /* 0x000fe20001704270 */
[----:B------:R-:W-:Y:S02]  /*43d0*/  BSSY B1, `(.L_x_116) ;  /* 0x0000005000017945 */ /* 0x000fe40003800000 */
[----:B------:R-:W-:-:S05]  /*43e0*/  FFMA R13, R68, R154, R13 ;  /* 0x0000009a440d7223 */ /* 0x000fca000000000d */
[----:B------:R0:W-:Y:S05]  /*43f0*/  @P3 STG.E desc[UR36][R4.64+0x160], R13 ;  /* 0x0001600d04003986 */ /* 0x0001ea000c101924 */
[----:B------:R-:W-:Y:S05]  /*4400*/  @!P0 BRA `(.L_x_117) ;  /* 0x0000000000048947 */ /* 0x000fea0003800000 */
[----:B------:R0:W5:Y:S02]  /*4410*/  LDG.E.LTC128B R152, desc[UR36][R6.64+0x164] ;  /* 0x0001642406987981 */ /* 0x000164000c1e1920 */
.L_x_117:
[----:B------:R-:W-:Y:S05]  /*4420*/  BSYNC B1 ;  /* 0x0000000000017941 */ /* 0x000fea0003800000 */
.L_x_116:
[----:B-----5:R-:W-:Y:S01]  /*4430*/  FMUL R12, R152, R155 ;  /* 0x0000009b980c7220 */ /* 0x020fe20000400000 */
[----:B------:R-:W-:Y:S01]  /*4440*/  ISETP.GT.AND P1, PT, R0, 0x8, P1 ;  /* 0x000000080000780c */ /* 0x000fe20000f24270 */
[----:B------:R-:W-:Y:S02]  /*4450*/  BSSY B1, `(.L_x_118) ;  /* 0x0000005000017945 */ /* 0x000fe40003800000 */
[----:B------:R-:W-:-:S05]  /*4460*/  FFMA R69, R69, R154, R12 ;  /* 0x0000009a45457223 */ /* 0x000fca000000000c */
[----:B------:R0:W-:Y:S05]  /*4470*/  @P0 STG.E desc[UR36][R4.64+0x164], R69 ;  /* 0x0001644504000986 */ /* 0x0001ea000c101924 */
[----:B------:R-:W-:Y:S05]  /*4480*/  @!P1 BRA `(.L_x_119) ;  /* 0x0000000000049947 */ /* 0x000fea0003800000 */
[----:B------:R0:W5:Y:S02]  /*4490*/  LDG.E.LTC128B R152, desc[UR36][R8.64+0x160] ;  /* 0x0001602408987981 */ /* 0x000164000c1e1920 */
.L_x_119:
[----:B------:R-:W-:Y:S05]  /*44a0*/  BSYNC B1 ;  /* 0x0000000000017941 */ /* 0x000fea0003800000 */
.L_x_118:
        /* <DEDUP_REMOVED lines=8> */
.L_x_121:
[----:B------:R-:W-:Y:S05]  /*4530*/  BSYNC B1 ;  /* 0x0000000000017941 */ /* 0x000fea0003800000 */
.L_x_120:
        /* <DEDUP_REMOVED lines=8> */
.L_x_123:
[----:B------:R-:W-:Y:S05]  /*45c0*/  BSYNC B1 ;  /* 0x0000000000017941 */ /* 0x000fea0003800000 */
.L_x_122:
[----:B0----5:R-:W-:Y:S01]  /*45d0*/  FMUL R13, R152, R155 ;  /* 0x0000009b980d7220 */ /* 0x021fe20000400000 */
[----:B------:R-:W-:Y:S01]  /*45e0*/  ISETP.GT.AND P2, PT, R0, RZ, P1 ;  /* 0x000000ff0000720c */ /* 0x000fe20000f44270 */
[----:B------:R-:W-:Y:S02]  /*45f0*/  BSSY B1, `(.L_x_124) ;  /* 0x0000005000017945 */ /* 0x000fe40003800000 */
[----:B------:R-:W-:-:S05]  /*4600*/  FFMA R13, R72, R154, R13 ;  /* 0x0000009a480d7223 */ /* 0x000fca000000000d */
[----:B------:R0:W-:Y:S05]  /*4610*/  @P3 STG.E desc[UR36][R4.64+0x180], R13 ;  /* 0x0001800d04003986 */ /* 0x0001ea000c101924 */
[----:B------:R-:W-:Y:S05]  /*4620*/  @!P2 BRA `(.L_x_125) ;  /* 0x000000000004a947 */ /* 0x000fea0003800000 */
[----:B------:R0:W5:Y:S02]  /*4630*/  LDG.E.LTC128B R152, desc[UR36][R6.64+0x184] ;  /* 0x0001842406987981 */ /* 0x000164000c1e1920 */
.L_x_125:
[----:B------:R-:W-:Y:S05]  /*4640*/  BSYNC B1 ;  /* 0x0000000000017941 */ /* 0x000fea0003800000 */
.L_x_124:
[----:B-----5:R-:W-:Y:S01]  /*4650*/  FMUL R12, R152, R155 ;  /* 0x0000009b980c7220 */ /* 0x020fe20000400000 */
[----:B------:R-:W-:Y:S01]  /*4660*/  ISETP.GT.AND P0, PT, R0, 0x8, P0 ;  /* 0x000000080000780c */ /* 0x000fe20000704270 */
[----:B------:R-:W-:Y:S02]  /*4670*/  BSSY B1, `(.L_x_126) ;  /* 0x0000005000017945 */ /* 0x000fe40003800000 */
[----:B------:R-:W-:-:S05]  /*4680*/  FFMA R73, R73, R154, R12 ;  /* 0x0000009a49497223 */ /* 0x000fca000000000c */
[----:B------:R0:W-:Y:S05]  /*4690*/  @P2 STG.E desc[UR36][R4.64+0x184], R73 ;  /* 0x0001844904002986 */ /* 0x0001ea000c101924 */
[----:B------:R-:W-:Y:S05]  /*46a0*/  @!P0 BRA `(.L_x_127) ;  /* 0x0000000000048947 */ /* 0x000fea0003800000 */
[----:B------:R0:W5:Y:S02]  /*46b0*/  LDG.E.LTC128B R152, desc[UR36][R8.64+0x180] ;  /* 0x0001802408987981 */ /* 0x000164000c1e1920 */
.L_x_127:
[----:B------:R-:W-:Y:S05]  /*46c0*/  BSYNC B1 ;  /* 0x0000000000017941 */ /* 0x000fea0003800000 */
.L_x_126:
        /* <DEDUP_REMOVED lines=8> */
.L_x_129:
[----:B------:R-:W-:Y:S05]  /*4750*/  BSYNC B1 ;  /* 0x0000000000017941 */ /* 0x000fea0003800000 */
.L_x_128:
        /* <DEDUP_REMOVED lines=8> */
.L_x_131:
[----:B------:R-:W-:Y:S05]  /*47e0*/  BSYNC B1 ;  /* 0x0000000000017941 */ /* 0x000fea0003800000 */
.L_x_130:
[----:B0----5:R-:W-:Y:S01]  /*47f0*/  FMUL R13, R152, R155 ;  /* 0x0000009b980d7220 */ /* 0x021fe20000400000 */
[----:B------:R-:W-:Y:S01]  /*4800*/  ISETP.GT.AND P1, PT, R0, RZ, P0 ;  /* 0x000000ff0000720c */ /* 0x000fe20000724270 */
[----:B------:R-:W-:Y:S02]  /*4810*/  BSSY B1, `(.L_x_132) ;  /* 0x0000005000017945 */ /* 0x000fe40003800000 */
[----:B------:R-:W-:-:S05]  /*4820*/  FFMA R13, R76, R154, R13 ;  /* 0x0000009a4c0d7223 */ /* 0x000fca000000000d */
[----:B------:R0:W-:Y:S05]  /*4830*/  @P3 STG.E desc[UR36][R4.64+0x1a0], R13 ;  /* 0x0001a00d04003986 */ /* 0x0001ea000c101924 */
[----:B------:R-:W-:Y:S05]  /*4840*/  @!P1 BRA `(.L_x_133) ;  /* 0x0000000000049947 */ /* 0x000fea0003800000 */
[----:B------:R0:W5:Y:S02]  /*4850*/  LDG.E.LTC128B R152, desc[UR36][R6.64+0x1a4] ;  /* 0x0001a42406987981 */ /* 0x000164000c1e1920 */
.L_x_133:
[----:B------:R-:W-:Y:S05]  /*4860*/  BSYNC B1 ;  /* 0x0000000000017941 */ /* 0x000fea0003800000 */
.L_x_132:
[----:B-----5:R-:W-:Y:S01]  /*4870*/  FMUL R12, R152, R155 ;  /* 0x0000009b980c7220 */ /* 0x020fe20000400000 */
[----:B------:R-:W-:Y:S01]  /*4880*/  ISETP.GT.AND P2, PT, R0, 0x8, P2 ;  /* 0x000000080000780c */ /* 0x000fe20001744270 */
[----:B------:R-:W-:Y:S02]  /*4890*/  BSSY B1, `(.L_x_134) ;  /* 0x0000005000017945 */ /* 0x000fe40003800000 */
[----:B------:R-:W-:-:S05]  /*48a0*/  FFMA R77, R77, R154, R12 ;  /* 0x0000009a4d4d7223 */ /* 0x000fca000000000c */
[----:B------:R0:W-:Y:S05]  /*48b0*/  @P1 STG.E desc[UR36][R4.64+0x1a4], R77 ;  /* 0x0001a44d04001986 */ /* 0x0001ea000c101924 */
[----:B------:R-:W-:Y:S05]  /*48c0*/  @!P2 BRA `(.L_x_135) ;  /* 0x000000000004a947 */ /* 0x000fea0003800000 */
[----:B------:R0:W5:Y:S02]  /*48d0*/  LDG.E.LTC128B R152, desc[UR36][R8.64+0x1a0] ;  /* 0x0001a02408987981 */ /* 0x000164000c1e1920 */
.L_x_135:
[----:B------:R-:W-:Y:S05]  /*48e0*/  BSYNC B1 ;  /* 0x0000000000017941 */ /* 0x000fea0003800000 */
.L_x_134:
        /* <DEDUP_REMOVED lines=8> */
.L_x_137:
[----:B------:R-:W-:Y:S05]  /*4970*/  BSYNC B1 ;  /* 0x0000000000017941 */ /* 0x000fea0003800000 */
.L_x_136:
        /* <DEDUP_REMOVED lines=8> */
.L_x_139:
[----:B------:R-:W-:Y:S05]  /*4a00*/  BSYNC B1 ;  /* 0x0000000000017941 */ /* 0x000fea0003800000 */
.L_x_138:
[----:B0----5:R-:W-:Y:S01]  /*4a10*/  FMUL R13, R152, R155 ;  /* 0x0000009b980d7220 */ /* 0x021fe20000400000 */
[----:B------:R-:W-:Y:S01]  /*4a20*/  ISETP.GT.AND P0, PT, R0, RZ, P2 ;  /* 0x000000ff0000720c */ /* 0x000fe20001704270 */
[----:B------:R-:W-:Y:S02]  /*4a30*/  BSSY B1, `(.L_x_140) ;  /* 0x0000005000017945 */ /* 0x000fe40003800000 */
[----:B------:R-:W-:-:S05]  /*4a40*/  FFMA R13, R80, R154, R13 ;  /* 0x0000009a500d7223 */ /* 0x000fca000000000d */
[----:B------:R0:W-:Y:S05]  /*4a50*/  @P3 STG.E desc[UR36][R4.64+0x1c0], R13 ;  /* 0x0001c00d04003986 */ /* 0x0001ea000c101924 */
[----:B------:R-:W-:Y:S05]  /*4a60*/  @!P0 BRA `(.L_x_141) ;  /* 0x0000000000048947 */ /* 0x000fea0003800000 */
[----:B------:R0:W5:Y:S02]  /*4a70*/  LDG.E.LTC128B R152, desc[UR36][R6.64+0x1c4] ;  /* 0x0001c42406987981 */ /* 0x000164000c1e1920 */
.L_x_141:
[----:B------:R-:W-:Y:S05]  /*4a80*/  BSYNC B1 ;  /* 0x0000000000017941 */ /* 0x000fea0003800000 */
.L_x_140:
[----:B-----5:R-:W-:Y:S01]  /*4a90*/  FMUL R12, R152, R155 ;  /* 0x0000009b980c7220 */ /* 0x020fe20000400000 */
[----:B------:R-:W-:Y:S01]  /*4aa0*/  ISETP.GT.AND P1, PT, R0, 0x8, P1 ;  /* 0x000000080000780c */ /* 0x000fe20000f24270 */
[----:B------:R-:W-:Y:S02]  /*4ab0*/  BSSY B1, `(.L_x_142) ;  /* 0x0000005000017945 */ /* 0x000fe40003800000 */
[----:B------:R-:W-:-:S05]  /*4ac0*/  FFMA R81, R81, R154, R12 ;  /* 0x0000009a51517223 */ /* 0x000fca000000000c */
[----:B------:R0:W-:Y:S05]  /*4ad0*/  @P0 STG.E desc[UR36][R4.64+0x1c4], R81 ;  /* 0x0001c45104000986 */ /* 0x0001ea000c101924 */
[----:B------:R-:W-:Y:S05]  /*4ae0*/  @!P1 BRA `(.L_x_143) ;  /* 0x0000000000049947 */ /* 0x000fea0003800000 */
[----:B------:R0:W5:Y:S02]  /*4af0*/  LDG.E.LTC128B R152, desc[UR36][R8.64+0x1c0] ;  /* 0x0001c02408987981 */ /* 0x000164000c1e1920 */
.L_x_143:
[----:B------:R-:W-:Y:S05]  /*4b00*/  BSYNC B1 ;  /* 0x0000000000017941 */ /* 0x000fea0003800000 */
.L_x_142:
        /* <DEDUP_REMOVED lines=8> */
.L_x_145:
[----:B------:R-:W-:Y:S05]  /*4b90*/  BSYNC B1 ;  /* 0x0000000000017941 */ /* 0x000fea0003800000 */
.L_x_144:
        /* <DEDUP_REMOVED lines=8> */
.L_x_147:
[----:B------:R-:W-:Y:S05]  /*4c20*/  BSYNC B1 ;  /* 0x0000000000017941 */ /* 0x000fea0003800000 */
.L_x_146:
[----:B0----5:R-:W-:Y:S01]  /*4c30*/  FMUL R13, R152, R155 ;  /* 0x0000009b980d7220 */ /* 0x021fe20000400000 */
[----:B------:R-:W-:Y:S01]  /*4c40*/  ISETP.GT.AND P2, PT, R0, RZ, P1 ;  /* 0x000000ff0000720c */ /* 0x000fe20000f44270 */
[----:B------:R-:W-:Y:S02]  /*4c50*/  BSSY B1, `(.L_x_148) ;  /* 0x0000005000017945 */ /* 0x000fe40003800000 */
[----:B------:R-:W-:-:S05]  /*4c60*/  FFMA R13, R84, R154, R13 ;  /* 0x0000009a540d7223 */ /* 0x000fca000000000d */
[----:B------:R0:W-:Y:S05]  /*4c70*/  @P3 STG.E desc[UR36][R4.64+0x1e0], R13 ;  /* 0x0001e00d04003986 */ /* 0x0001ea000c101924 */
[----:B------:R-:W-:Y:S05]  /*4c80*/  @!P2 BRA `(.L_x_149) ;  /* 0x000000000004a947 */ /* 0x000fea0003800000 */
[----:B------:R0:W5:Y:S02]  /*4c90*/  LDG.E.LTC128B R152, desc[UR36][R6.64+0x1e4] ;  /* 0x0001e42406987981 */ /* 0x000164000c1e1920 */
.L_x_149:
[----:B------:R-:W-:Y:S05]  /*4ca0*/  BSYNC B1 ;  /* 0x0000000000017941 */ /* 0x000fea0003800000 */
.L_x_148:
[----:B-----5:R-:W-:Y:S01]  /*4cb0*/  FMUL R12, R152, R155 ;  /* 0x0000009b980c7220 */ /* 0x020fe20000400000 */
[----:B------:R-:W-:Y:S01]  /*4cc0*/  ISETP.GT.AND P0, PT, R0, 0x8, P0 ;  /* 0x000000080000780c */ /* 0x000fe20000704270 */
[----:B------:R-:W-:Y:S02]  /*4cd0*/  BSSY B1, `(.L_x_150) ;  /* 0x0000005000017945 */ /* 0x000fe40003800000 */
[----:B------:R-:W-:-:S05]  /*4ce0*/  FFMA R85, R85, R154, R12 ;  /* 0x0000009a55557223 */ /* 0x000fca000000000c */
[----:B------:R0:W-:Y:S05]  /*4cf0*/  @P2 STG.E desc[UR36][R4.64+0x1e4], R85 ;  /* 0x0001e45504002986 */ /* 0x0001ea000c101924 */
[----:B------:R-:W-:Y:S05]  /*4d00*/  @!P0 BRA `(.L_x_151) ;  /* 0x0000000000048947 */ /* 0x000fea0003800000 */
[----:B------:R0:W5:Y:S02]  /*4d10*/  LDG.E.LTC128B R152, desc[UR36][R8.64+0x1e0] ;  /* 0x0001e02408987981 */ /* 0x000164000c1e1920 */
.L_x_151:
[----:B------:R-:W-:Y:S05]  /*4d20*/  BSYNC B1 ;  /* 0x0000000000017941 */ /* 0x000fea0003800000 */
.L_x_150:
        /* <DEDUP_REMOVED lines=8> */
.L_x_153:
[----:B------:R-:W-:Y:S05]  /*4db0*/  BSYNC B1 ;  /* 0x0000000000017941 */ /* 0x000fea0003800000 */
.L_x_152:
        /* <DEDUP_REMOVED lines=8> */
.L_x_155:
[----:B------:R-:W-:Y:S05]  /*4e40*/  BSYNC B1 ;  /* 0x0000000000017941 */ /* 0x000fea0003800000 */
.L_x_154:
[----:B0----5:R-:W-:Y:S01]  /*4e50*/  FMUL R13, R152, R155 ;  /* 0x0000009b980d7220 */ /* 0x021fe20000400000 */
[----:B------:R-:W-:Y:S01]  /*4e60*/  ISETP.GT.AND P1, PT, R0, RZ, P0 ;  /* 0x000000ff0000720c */ /* 0x000fe20000724270 */
[----:B------:R-:W-:Y:S02]  /*4e70*/  BSSY B1, `(.L_x_156) ;  /* 0x0000005000017945 */ /* 0x000fe40003800000 */
[----:B------:R-:W-:-:S05]  /*4e80*/  FFMA R13, R88, R154, R13 ;  /* 0x0000009a580d7223 */ /* 0x000fca000000000d */
[----:B------:R0:W-:Y:S05]  /*4e90*/  @P3 STG.E desc[UR36][R4.64+0x200], R13 ;  /* 0x0002000d04003986 */ /* 0x0001ea000c101924 */
[----:B------:R-:W-:Y:S05]  /*4ea0*/  @!P1 BRA `(.L_x_157) ;  /* 0x0000000000049947 */ /* 0x000fea0003800000 */
[----:B------:R0:W5:Y:S02]  /*4eb0*/  LDG.E.LTC128B R152, desc[UR36][R6.64+0x204] ;  /* 0x0002042406987981 */ /* 0x000164000c1e1920 */
.L_x_157:
[----:B------:R-:W-:Y:S05]  /*4ec0*/  BSYNC B1 ;  /* 0x0000000000017941 */ /* 0x000fea0003800000 */
.L_x_156:
[----:B-----5:R-:W-:Y:S01]  /*4ed0*/  FMUL R12, R152, R155 ;  /* 0x0000009b980c7220 */ /* 0x020fe20000400000 */
[----:B------:R-:W-:Y:S01]  /*4ee0*/  ISETP.GT.AND P2, PT, R0, 0x8, P2 ;  /* 0x000000080000780c */ /* 0x000fe20001744270 */
[----:B------:R-:W-:Y:S02]  /*4ef0*/  BSSY B1, `(.L_x_158) ;  /* 0x0000005000017945 */ /* 0x000fe40003800000 */
[----:B------:R-:W-:-:S05]  /*4f00*/  FFMA R89, R89, R154, R12 ;  /* 0x0000009a59597223 */ /* 0x000fca000000000c */
[----:B------:R0:W-:Y:S05]  /*4f10*/  @P1 STG.E desc[UR36][R4.64+0x204], R89 ;  /* 0x0002045904001986 */ /* 0x0001ea000c101924 */
[----:B------:R-:W-:Y:S05]  /*4f20*/  @!P2 BRA `(.L_x_159) ;  /* 0x000000000004a947 */ /* 0x000fea0003800000 */
[----:B------:R0:W5:Y:S02]  /*4f30*/  LDG.E.LTC128B R152, desc[UR36][R8.64+0x200] ;  /* 0x0002002408987981 */ /* 0x000164000c1e1920 */
.L_x_159:
[----:B------:R-:W-:Y:S05]  /*4f40*/  BSYNC B1 ;  /* 0x0000000000017941 */ /* 0x000fea0003800000 */
.L_x_158:
        /* <DEDUP_REMOVED lines=8> */
.L_x_161:
[----:B------:R-:W-:Y:S05]  /*4fd0*/  BSYNC B1 ;  /* 0x0000000000017941 */ /* 0x000fea0003800000 */
.L_x_160:
        /* <DEDUP_REMOVED lines=8> */
.L_x_163:
[----:B------:R-:W-:Y:S05]  /*5060*/  BSYNC B1 ;  /* 0x0000000000017941 */ /* 0x000fea0003800000 */
.L_x_162:
[----:B0----5:R-:W-:Y:S01]  /*5070*/  FMUL R13, R152, R155 ;  /* 0x0000009b980d7220 */ /* 0x021fe20000400000 */
[----:B------:R-:W-:Y:S01]  /*5080*/  ISETP.GT.AND P0, PT, R0, RZ, P2 ;  /* 0x000000ff0000720c */ /* 0x000fe20001704270 */
[----:B------:R-:W-:Y:S02]  /*5090*/  BSSY B1, `(.L_x_164) ;  /* 0x0000005000017945 */ /* 0x000fe40003800000 */
[----:B------:R-:W-:-:S05]  /*50a0*/  FFMA R13, R92, R154, R13 ;  /* 0x0000009a5c0d7223 */ /* 0x000fca000000000d */
[----:B------:R0:W-:Y:S05]  /*50b0*/  @P3 STG.E desc[UR36][R4.64+0x220], R13 ;  /* 0x0002200d04003986 */ /* 0x0001ea000c101924 */
[----:B------:R-:W-:Y:S05]  /*50c0*/  @!P0 BRA `(.L_x_165) ;  /* 0x0000000000048947 */ /* 0x000fea0003800000 */
[----:B------:R0:W5:Y:S02]  /*50d0*/  LDG.E.LTC128B R152, desc[UR36][R6.64+0x224] ;  /* 0x0002242406987981 */ /* 0x000164000c1e1920 */
.L_x_165:
[----:B------:R-:W-:Y:S05]  /*50e0*/  BSYNC B1 ;  /* 0x0000000000017941 */ /* 0x000fea0003800000 */
.L_x_164:
[----:B-----5:R-:W-:Y:S01]  /*50f0*/  FMUL R12, R152, R155 ;  /* 0x0000009b980c7220 */ /* 0x020fe20000400000 */
[----:B------:R-:W-:Y:S01]  /*5100*/  ISETP.GT.AND P1, PT, R0, 0x8, P1 ;  /* 0x000000080000780c */ /* 0x000fe20000f24270 */
[----:B------:R-:W-:Y:S02]  /*5110*/  BSSY B1, `(.L_x_166) ;  /* 0x0000005000017945 */ /* 0x000fe40003800000 */
[----:B------:R-:W-:-:S05]  /*5120*/  FFMA R93, R93, R154, R12 ;  /* 0x0000009a5d5d7223 */ /* 0x000fca000000000c */
[----:B------:R0:W-:Y:S05]  /*5130*/  @P0 STG.E desc[UR36][R4.64+0x224], R93 ;  /* 0x0002245d04000986 */ /* 0x0001ea000c101924 */
[----:B------:R-:W-:Y:S05]  /*5140*/  @!P1 BRA `(.L_x_167) ;  /* 0x0000000000049947 */ /* 0x000fea0003800000 */
[----:B------:R0:W5:Y:S02]  /*5150*/  LDG.E.LTC128B R152, desc[UR36][R8.64+0x220] ;  /* 0x0002202408987981 */ /* 0x000164000c1e1920 */
.L_x_167:
[----:B------:R-:W-:Y:S05]  /*5160*/  BSYNC B1 ;  /* 0x0000000000017941 */ /* 0x000fea0003800000 */
.L_x_166:
        /* <DEDUP_REMOVED lines=8> */
.L_x_169:
[----:B------:R-:W-:Y:S05]  /*51f0*/  BSYNC B1 ;  /* 0x0000000000017941 */ /* 0x000fea0003800000 */
.L_x_168:
        /* <DEDUP_REMOVED lines=8> */
.L_x_171:
[----:B------:R-:W-:Y:S05]  /*5280*/  BSYNC B1 ;  /* 0x0000000000017941 */ /* 0x000fea0003800000 */
.L_x_170:
[----:B0----5:R-:W-:Y:S01]  /*5290*/  FMUL R13, R152, R155 ;  /* 0x0000009b980d7220 */ /* 0x021fe20000400000 */
[----:B------:R-:W-:Y:S01]  /*52a0*/  ISETP.GT.AND P2, PT, R0, RZ, P1 ;  /* 0x000000ff0000720c */ /* 0x000fe20000f44270 */
[----:B------:R-:W-:Y:S02]  /*52b0*/  BSSY B1, `(.L_x_172) ;  /* 0x0000005000017945 */ /* 0x000fe40003800000 */
[----:B------:R-:W-:-:S05]  /*52c0*/  FFMA R13, R96, R154, R13 ;  /* 0x0000009a600d7223 */ /* 0x000fca000000000d */
[----:B------:R0:W-:Y:S05]  /*52d0*/  @P3 STG.E desc[UR36][R4.64+0x240], R13 ;  /* 0x0002400d04003986 */ /* 0x0001ea000c101924 */
[----:B------:R-:W-:Y:S05]  /*52e0*/  @!P2 BRA `(.L_x_173) ;  /* 0x000000000004a947 */ /* 0x000fea0003800000 */
[----:B------:R0:W5:Y:S02]  /*52f0*/  LDG.E.LTC128B R152, desc[UR36][R6.64+0x244] ;  /* 0x0002442406987981 */ /* 0x000164000c1e1920 */
.L_x_173:
[----:B------:R-:W-:Y:S05]  /*5300*/  BSYNC B1 ;  /* 0x0000000000017941 */ /* 0x000fea0003800000 */
.L_x_172:
[----:B-----5:R-:W-:Y:S01]  /*5310*/  FMUL R12, R152, R155 ;  /* 0x0000009b980c7220 */ /* 0x020fe20000400000 */
[----:B------:R-:W-:Y:S01]  /*5320*/  ISETP.GT.AND P0, PT, R0, 0x8, P0 ;  /* 0x000000080000780c */ /* 0x000fe20000704270 */
[----:B------:R-:W-:Y:S02]  /*5330*/  BSSY B1, `(.L_x_174) ;  /* 0x0000005000017945 */ /* 0x000fe40003800000 */
[----:B------:R-:W-:-:S05]  /*5340*/  FFMA R97, R97, R154, R12 ;  /* 0x0000009a61617223 */ /* 0x000fca000000000c */
[----:B------:R0:W-:Y:S05]  /*5350*/  @P2 STG.E desc[UR36][R4.64+0x244], R97 ;  /* 0x0002446104002986 */ /* 0x0001ea000c101924 */
[----:B------:R-:W-:Y:S05]  /*5360*/  @!P0 BRA `(.L_x_175) ;  /* 0x0000000000048947 */ /* 0x000fea0003800000 */
[----:B------:R0:W5:Y:S02]  /*5370*/  LDG.E.LTC128B R152, desc[UR36][R8.64+0x240] ;  /* 0x0002402408987981 */ /* 0x000164000c1e1920 */
.L_x_175:
[----:B------:R-:W-:Y:S05]  /*5380*/  BSYNC B1 ;  /* 0x0000000000017941 */ /* 0x000fea0003800000 */
.L_x_174:
        /* <DEDUP_REMOVED lines=8> */
.L_x_177:
[----:B------:R-:W-:Y:S05]  /*5410*/  BSYNC B1 ;  /* 0x0000000000017941 */ /* 0x000fea0003800000 */
.L_x_176:
        /* <DEDUP_REMOVED lines=8> */
.L_x_179:
[----:B------:R-:W-:Y:S05]  /*54a0*/  BSYNC B1 ;  /* 0x0000000000017941 */ /* 0x000fea0003800000 */
.L_x_178:
[----:B0----5:R-:W-:Y:S01]  /*54b0*/  FMUL R13, R152, R155 ;  /* 0x0000009b980d7220 */ /* 0x021fe20000400000 */
[----:B------:R-:W-:Y:S01]  /*54c0*/  ISETP.GT.AND P1, PT, R0, RZ, P0 ;  /* 0x000000ff0000720c */ /* 0x000fe20000724270 */
[----:B------:R-:W-:Y:S02]  /*54d0*/  BSSY B1, `(.L_x_180) ;  /* 0x0000005000017945 */ /* 0x000fe40003800000 */
[----:B------:R-:W-:-:S05]  /*54e0*/  FFMA R13, R100, R154, R13 ;  /* 0x0000009a640d7223 */ /* 0x000fca000000000d */
[----:B------:R0:W-:Y:S05]  /*54f0*/  @P3 STG.E desc[UR36][R4.64+0x260], R13 ;  /* 0x0002600d04003986 */ /* 0x0001ea000c101924 */
[----:B------:R-:W-:Y:S05]  /*5500*/  @!P1 BRA `(.L_x_181) ;  /* 0x0000000000049947 */ /* 0x000fea0003800000 */
[----:B------:R0:W5:Y:S02]  /*5510*/  LDG.E.LTC128B R152, desc[UR36][R6.64+0x264] ;  /* 0x0002642406987981 */ /* 0x000164000c1e1920 */
.L_x_181:
[----:B------:R-:W-:Y:S05]  /*5520*/  BSYNC B1 ;  /* 0x0000000000017941 */ /* 0x000fea0003800000 */
.L_x_180:
[----:B-----5:R-:W-:Y:S01]  /*5530*/  FMUL R12, R152, R155 ;  /* 0x0000009b980c7220 */ /* 0x020fe20000400000 */
[----:B------:R-:W-:Y:S01]  /*5540*/  ISETP.GT.AND P2, PT, R0, 0x8, P2 ;  /* 0x000000080000780c */ /* 0x000fe20001744270 */
[----:B------:R-:W-:Y:S02]  /*5550*/  BSSY B1, `(.L_x_182) ;  /* 0x0000005000017945 */ /* 0x000fe40003800000 */
[----:B------:R-:W-:-:S05]  /*5560*/  FFMA R101, R101, R154, R12 ;  /* 0x0000009a65657223 */ /* 0x000fca000000000c */
[----:B------:R0:W-:Y:S05]  /*5570*/  @P1 STG.E desc[UR36][R4.64+0x264], R101 ;  /* 0x0002646504001986 */ /* 0x0001ea000c101924 */
[----:B------:R-:W-:Y:S05]  /*5580*/  @!P2 BRA `(.L_x_183) ;  /* 0x000000000004a947 */ /* 0x000fea0003800000 */
[----:B------:R0:W5:Y:S02]  /*5590*/  LDG.E.LTC128B R152, desc[UR36][R8.64+0x260] ;  /* 0x0002602408987981 */ /* 0x000164000c1e1920 */
.L_x_183:
[----:B------:R-:W-:Y:S05]  /*55a0*/  BSYNC B1 ;  /* 0x0000000000017941 */ /* 0x000fea0003800000 */
.L_x_182:
        /* <DEDUP_REMOVED lines=8> */
.L_x_185:
[----:B------:R-:W-:Y:S05]  /*5630*/  BSYNC B1 ;  /* 0x0000000000017941 */ /* 0x000fea0003800000 */
.L_x_184:
        /* <DEDUP_REMOVED lines=8> */
.L_x_187:
[----:B------:R-:W-:Y:S05]  /*56c0*/  BSYNC B1 ;  /* 0x0000000000017941 */ /* 0x000fea0003800000 */
.L_x_186:
[----:B0----5:R-:W-:Y:S01]  /*56d0*/  FMUL R13, R152, R155 ;  /* 0x0000009b980d7220 */ /* 0x021fe20000400000 */
[----:B------:R-:W-:Y:S01]  /*56e0*/  ISETP.GT.AND P0, PT, R0, RZ, P2 ;  /* 0x000000ff0000720c */ /* 0x000fe20001704270 */
[----:B------:R-:W-:Y:S02]  /*56f0*/  BSSY B1, `(.L_x_188) ;  /* 0x0000005000017945 */ /* 0x000fe40003800000 */
[----:B------:R-:W-:-:S05]  /*5700*/  FFMA R13, R104, R154, R13 ;  /* 0x0000009a680d7223 */ /* 0x000fca000000000d */
[----:B------:R0:W-:Y:S05]  /*5710*/  @P3 STG.E desc[UR36][R4.64+0x280], R13 ;  /* 0x0002800d04003986 */ /* 0x0001ea000c101924 */
[----:B------:R-:W-:Y:S05]  /*5720*/  @!P0 BRA `(.L_x_189) ;  /* 0x0000000000048947 */ /* 0x000fea0003800000 */
[----:B------:R0:W5:Y:S02]  /*5730*/  LDG.E.LTC128B R152, desc[UR36][R6.64+0x284] ;  /* 0x0002842406987981 */ /* 0x000164000c1e1920 */
.L_x_189:
[----:B------:R-:W-:Y:S05]  /*5740*/  BSYNC B1 ;  /* 0x0000000000017941 */ /* 0x000fea0003800000 */
.L_x_188:
[----:B-----5:R-:W-:Y:S01]  /*5750*/  FMUL R12, R152, R155 ;  /* 0x0000009b980c7220 */ /* 0x020fe20000400000 */
[----:B------:R-:W-:Y:S01]  /*5760*/  ISETP.GT.AND P1, PT, R0, 0x8, P1 ;  /* 0x000000080000780c */ /* 0x000fe20000f24270 */
[----:B------:R-:W-:Y:S02]  /*5770*/  BSSY B1, `(.L_x_190) ;  /* 0x0000005000017945 */ /* 0x000fe40003800000 */
[----:B------:R-:W-:-:S05]  /*5780*/  FFMA R105, R105, R154, R12 ;  /* 0x0000009a69697223 */ /* 0x000fca000000000c */
[----:B------:R0:W-:Y:S05]  /*5790*/  @P0 STG.E desc[UR36][R4.64+0x284], R105 ;  /* 0x0002846904000986 */ /* 0x0001ea000c101924 */
[----:B------:R-:W-:Y:S05]  /*57a0*/  @!P1 BRA `(.L_x_191) ;  /* 0x0000000000049947 */ /* 0x000fea0003800000 */
[----:B------:R0:W5:Y:S02]  /*57b0*/  LDG.E.LTC128B R152, desc[UR36][R8.64+0x280] ;  /* 0x0002802408987981 */ /* 0x000164000c1e1920 */
.L_x_191:
[----:B------:R-:W-:Y:S05]  /*57c0*/  BSYNC B1 ;  /* 0x0000000000017941 */ /* 0x000fea0003800000 */
.L_x_190:
        /* <DEDUP_REMOVED lines=8> */
.L_x_193:
[----:B------:R-:W-:Y:S05]  /*5850*/  BSYNC B1 ;  /* 0x0000000000017941 */ /* 0x000fea0003800000 */
.L_x_192:
        /* <DEDUP_REMOVED lines=8> */
.L_x_195:
[----:B------:R-:W-:Y:S05]  /*58e0*/  BSYNC B1 ;  /* 0x0000000000017941 */ /* 0x000fea0003800000 */
.L_x_194:
[----:B0----5:R-:W-:Y:S01]  /*58f0*/  FMUL R13, R152, R155 ;  /* 0x0000009b980d7220 */ /* 0x021fe20000400000 */
[----:B------:R-:W-:Y:S01]  /*5900*/  ISETP.GT.AND P2, PT, R0, RZ, P1 ;  /* 0x000000ff0000720c */ /* 0x000fe20000f44270 */
[----:B------:R-:W-:Y:S02]  /*5910*/  BSSY B1, `(.L_x_196) ;  /* 0x0000005000017945 */ /* 0x000fe40003800000 */
[----:B------:R-:W-:-:S05]  /*5920*/  FFMA R13, R108, R154, R13 ;  /* 0x0000009a6c0d7223 */ /* 0x000fca000000000d */
[----:B------:R0:W-:Y:S05]  /*5930*/  @P3 STG.E desc[UR36][R4.64+0x2a0], R13 ;  /* 0x0002a00d04003986 */ /* 0x0001ea000c101924 */
[----:B------:R-:W-:Y:S05]  /*5940*/  @!P2 BRA `(.L_x_197) ;  /* 0x000000000004a947 */ /* 0x000fea0003800000 */
[----:B------:R0:W5:Y:S02]  /*5950*/  LDG.E.LTC128B R152, desc[UR36][R6.64+0x2a4] ;  /* 0x0002a42406987981 */ /* 0x000164000c1e1920 */
.L_x_197:
[----:B------:R-:W-:Y:S05]  /*5960*/  BSYNC B1 ;  /* 0x0000000000017941 */ /* 0x000fea0003800000 */
.L_x_196:
[----:B-----5:R-:W-:Y:S01]  /*5970*/  FMUL R12, R152, R155 ;  /* 0x0000009b980c7220 */ /* 0x020fe20000400000 */
[----:B------:R-:W-:Y:S01]  /*5980*/  ISETP.GT.AND P0, PT, R0, 0x8, P0 ;  /* 0x000000080000780c */ /* 0x000fe20000704270 */
[----:B------:R-:W-:Y:S02]  /*5990*/  BSSY B1, `(.L_x_198) ;  /* 0x0000005000017945 */ /* 0x000fe40003800000 */
[----:B------:R-:W-:-:S05]  /*59a0*/  FFMA R109, R109, R154, R12 ;  /* 0x0000009a6d6d7223 */ /* 0x000fca000000000c */
[----:B------:R0:W-:Y:S05]  /*59b0*/  @P2 STG.E desc[UR36][R4.64+0x2a4], R109 ;  /* 0x0002a46d04002986 */ /* 0x0001ea000c101924 */
[----:B------:R-:W-:Y:S05]  /*59c0*/  @!P0 BRA `(.L_x_199) ;  /* 0x0000000000048947 */ /* 0x000fea0003800000 */
[----:B------:R0:W5:Y:S02]  /*59d0*/  LDG.E.LTC128B R152, desc[UR36][R8.64+0x2a0] ;  /* 0x0002a02408987981 */ /* 0x000164000c1e1920 */
.L_x_199:
[----:B------:R-:W-:Y:S05]  /*59e0*/  BSYNC B1 ;  /* 0x0000000000017941 */ /* 0x000fea0003800000 */
.L_x_198:
        /* <DEDUP_REMOVED lines=8> */
.L_x_201:
[----:B------:R-:W-:Y:S05]  /*5a70*/  BSYNC B1 ;  /* 0x0000000000017941 */ /* 0x000fea0003800000 */
.L_x_200:
        /* <DEDUP_REMOVED lines=8> */
.L_x_203:
[----:B------:R-:W-:Y:S05]  /*5b00*/  BSYNC B1 ;  /* 0x0000000000017941 */ /* 0x000fea0003800000 */
.L_x_202:
[----:B0----5:R-:W-:Y:S01]  /*5b10*/  FMUL R13, R152, R155 ;  /* 0x0000009b980d7220 */ /* 0x021fe20000400000 */
[----:B------:R-:W-:Y:S01]  /*5b20*/  ISETP.GT.AND P1, PT, R0, RZ, P0 ;  /* 0x000000ff0000720c */ /* 0x000fe20000724270 */
[----:B------:R-:W-:Y:S02]  /*5b30*/  BSSY B1, `(.L_x_204) ;  /* 0x0000005000017945 */ /* 0x000fe40003800000 */
[----:B------:R-:W-:-:S05]  /*5b40*/  FFMA R13, R112, R154, R13 ;  /* 0x0000009a700d7223 */ /* 0x000fca000000000d */
[----:B------:R0:W-:Y:S05]  /*5b50*/  @P3 STG.E desc[UR36][R4.64+0x2c0], R13 ;  /* 0x0002c00d04003986 */ /* 0x0001ea000c101924 */
[----:B------:R-:W-:Y:S05]  /*5b60*/  @!P1 BRA `(.L_x_205) ;  /* 0x0000000000049947 */ /* 0x000fea0003800000 */
[----:B------:R0:W5:Y:S02]  /*5b70*/  LDG.E.LTC128B R152, desc[UR36][R6.64+0x2c4] ;  /* 0x0002c42406987981 */ /* 0x000164000c1e1920 */
.L_x_205:
[----:B------:R-:W-:Y:S05]  /*5b80*/  BSYNC B1 ;  /* 0x0000000000017941 */ /* 0x000fea0003800000 */
.L_x_204:
[----:B-----5:R-:W-:Y:S01]  /*5b90*/  FMUL R12, R152, R155 ;  /* 0x0000009b980c7220 */ /* 0x020fe20000400000 */
[----:B------:R-:W-:Y:S01]  /*5ba0*/  ISETP.GT.AND P2, PT, R0, 0x8, P2 ;  /* 0x000000080000780c */ /* 0x000fe20001744270 */
[----:B------:R-:W-:Y:S02]  /*5bb0*/  BSSY B1, `(.L_x_206) ;  /* 0x0000005000017945 */ /* 0x000fe40003800000 */
[----:B------:R-:W-:-:S05]  /*5bc0*/  FFMA R113, R113, R154, R12 ;  /* 0x0000009a71717223 */ /* 0x000fca000000000c */
[----:B------:R0:W-:Y:S05]  /*5bd0*/  @P1 STG.E desc[UR36][R4.64+0x2c4], R113 ;  /* 0x0002c47104001986 */ /* 0x0001ea000c101924 */
[----:B------:R-:W-:Y:S05]  /*5be0*/  @!P2 BRA `(.L_x_207) ;  /* 0x000000000004a947 */ /* 0x000fea0003800000 */
[----:B------:R0:W5:Y:S02]  /*5bf0*/  LDG.E.LTC128B R152, desc[UR36][R8.64+0x2c0] ;  /* 0x0002c02408987981 */ /* 0x000164000c1e1920 */
.L_x_207:
[----:B------:R-:W-:Y:S05]  /*5c00*/  BSYNC B1 ;  /* 0x0000000000017941 */ /* 0x000fea0003800000 */
.L_x_206:
        /* <DEDUP_REMOVED lines=8> */
.L_x_209:
[----:B------:R-:W-:Y:S05]  /*5c90*/  BSYNC B1 ;  /* 0x0000000000017941 */ /* 0x000fea0003800000 */
.L_x_208:
        /* <DEDUP_REMOVED lines=8> */
.L_x_211:
[----:B------:R-:W-:Y:S05]  /*5d20*/  BSYNC B1 ;  /* 0x0000000000017941 */ /* 0x000fea0003800000 */
.L_x_210:
[----:B0----5:R-:W-:Y:S01]  /*5d30*/  FMUL R13, R152, R155 ;  /* 0x0000009b980d7220 */ /* 0x021fe20000400000 */
[----:B------:R-:W-:Y:S01]  /*5d40*/  ISETP.GT.AND P0, PT, R0, RZ, P2 ;  /* 0x000000ff0000720c */ /* 0x000fe20001704270 */
[----:B------:R-:W-:Y:S02]  /*5d50*/  BSSY B1, `(.L_x_212) ;  /* 0x0000005000017945 */ /* 0x000fe40003800000 */
[----:B------:R-:W-:-:S05]  /*5d60*/  FFMA R13, R116, R154, R13 ;  /* 0x0000009a740d7223 */ /* 0x000fca000000000d */
[----:B------:R0:W-:Y:S05]  /*5d70*/  @P3 STG.E desc[UR36][R4.64+0x2e0], R13 ;  /* 0x0002e00d04003986 */ /* 0x0001ea000c101924 */
[----:B------:R-:W-:Y:S05]  /*5d80*/  @!P0 BRA `(.L_x_213) ;  /* 0x0000000000048947 */ /* 0x000fea0003800000 */
[----:B------:R0:W5:Y:S02]  /*5d90*/  LDG.E.LTC128B R152, desc[UR36][R6.64+0x2e4] ;  /* 0x0002e42406987981 */ /* 0x000164000c1e1920 */
.L_x_213:
[----:B------:R-:W-:Y:S05]  /*5da0*/  BSYNC B1 ;  /* 0x0000000000017941 */ /* 0x000fea0003800000 */
.L_x_212:
[----:B-----5:R-:W-:Y:S01]  /*5db0*/  FMUL R12, R152, R155 ;  /* 0x0000009b980c7220 */ /* 0x020fe20000400000 */
[----:B------:R-:W-:Y:S01]  /*5dc0*/  ISETP.GT.AND P1, PT, R0, 0x8, P1 ;  /* 0x000000080000780c */ /* 0x000fe20000f24270 */
[----:B------:R-:W-:Y:S02]  /*5dd0*/  BSSY B1, `(.L_x_214) ;  /* 0x0000005000017945 */ /* 0x000fe40003800000 */
[----:B------:R-:W-:-:S05]  /*5de0*/  FFMA R117, R117, R154, R12 ;  /* 0x0000009a75757223 */ /* 0x000fca000000000c */
[----:B------:R0:W-:Y:S05]  /*5df0*/  @P0 STG.E desc[UR36][R4.64+0x2e4], R117 ;  /* 0x0002e47504000986 */ /* 0x0001ea000c101924 */
[----:B------:R-:W-:Y:S05]  /*5e00*/  @!P1 BRA `(.L_x_215) ;  /* 0x0000000000049947 */ /* 0x000fea0003800000 */
[----:B------:R0:W5:Y:S02]  /*5e10*/  LDG.E.LTC128B R152, desc[UR36][R8.64+0x2e0] ;  /* 0x0002e02408987981 */ /* 0x000164000c1e1920 */
.L_x_215:
[----:B------:R-:W-:Y:S05]  /*5e20*/  BSYNC B1 ;  /* 0x0000000000017941 */ /* 0x000fea0003800000 */
.L_x_214:
        /* <DEDUP_REMOVED lines=8> */
.L_x_217:
[----:B------:R-:W-:Y:S05]  /*5eb0*/  BSYNC B1 ;  /* 0x0000000000017941 */ /* 0x000fea0003800000 */
.L_x_216:
        /* <DEDUP_REMOVED lines=8> */
.L_x_219:
[----:B------:R-:W-:Y:S05]  /*5f40*/  BSYNC B1 ;  /* 0x0000000000017941 */ /* 0x000fea0003800000 */
.L_x_218:
[----:B0----5:R-:W-:Y:S01]  /*5f50*/  FMUL R13, R152, R155 ;  /* 0x0000009b980d7220 */ /* 0x021fe20000400000 */
[----:B------:R-:W-:Y:S01]  /*5f60*/  ISETP.GT.AND P2, PT, R0, RZ, P1 ;  /* 0x000000ff0000720c */ /* 0x000fe20000f44270 */
[----:B------:R-:W-:Y:S02]  /*5f70*/  BSSY B1, `(.L_x_220) ;  /* 0x0000005000017945 */ /* 0x000fe40003800000 */
[----:B------:R-:W-:-:S05]  /*5f80*/  FFMA R13, R120, R154, R13 ;  /* 0x0000009a780d7223 */ /* 0x000fca000000000d */
[----:B------:R0:W-:Y:S05]  /*5f90*/  @P3 STG.E desc[UR36][R4.64+0x300], R13 ;  /* 0x0003000d04003986 */ /* 0x0001ea000c101924 */
[----:B------:R-:W-:Y:S05]  /*5fa0*/  @!P2 BRA `(.L_x_221) ;  /* 0x000000000004a947 */ /* 0x000fea0003800000 */
[----:B------:R0:W5:Y:S02]  /*5fb0*/  LDG.E.LTC128B R152, desc[UR36][R6.64+0x304] ;  /* 0x0003042406987981 */ /* 0x000164000c1e1920 */
.L_x_221:
[----:B------:R-:W-:Y:S05]  /*5fc0*/  BSYNC B1 ;  /* 0x0000000000017941 */ /* 0x000fea0003800000 */
.L_x_220:
[----:B-----5:R-:W-:Y:S01]  /*5fd0*/  FMUL R12, R152, R155 ;  /* 0x0000009b980c7220 */ /* 0x020fe20000400000 */
[----:B------:R-:W-:Y:S01]  /*5fe0*/  ISETP.GT.AND P0, PT, R0, 0x8, P0 ;  /* 0x000000080000780c */ /* 0x000fe20000704270 */
[----:B------:R-:W-:Y:S02]  /*5ff0*/  BSSY B1, `(.L_x_222) ;  /* 0x0000005000017945 */ /* 0x000fe40003800000 */
[----:B------:R-:W-:-:S05]  /*6000*/  FFMA R121, R121, R154, R12 ;  /* 0x0000009a79797223 */ /* 0x000fca000000000c */
[----:B------:R0:W-:Y:S05]  /*6010*/  @P2 STG.E desc[UR36][R4.64+0x304], R121 ;  /* 0x0003047904002986 */ /* 0x0001ea000c101924 */
[----:B------:R-:W-:Y:S05]  /*6020*/  @!P0 BRA `(.L_x_223) ;  /* 0x0000000000048947 */ /* 0x000fea0003800000 */
[----:B------:R0:W5:Y:S02]  /*6030*/  LDG.E.LTC128B R152, desc[UR36][R8.64+0x300] ;  /* 0x0003002408987981 */ /* 0x000164000c1e1920 */
.L_x_223:
[----:B------:R-:W-:Y:S05]  /*6040*/  BSYNC B1 ;  /* 0x0000000000017941 */ /* 0x000fea0003800000 */
.L_x_222:
        /* <DEDUP_REMOVED lines=8> */
.L_x_225:
[----:B------:R-:W-:Y:S05]  /*60d0*/  BSYNC B1 ;  /* 0x0000000000017941 */ /* 0x000fea0003800000 */
.L_x_224:
        /* <DEDUP_REMOVED lines=8> */
.L_x_227:
[----:B------:R-:W-:Y:S05]  /*6160*/  BSYNC B1 ;  /* 0x0000000000017941 */ /* 0x000fea0003800000 */
.L_x_226:
[----:B0----5:R-:W-:Y:S01]  /*6170*/  FMUL R13, R152, R155 ;  /* 0x0000009b980d7220 */ /* 0x021fe20000400000 */
[----:B------:R-:W-:Y:S01]  /*6180*/  ISETP.GT.AND P1, PT, R0, RZ, P0 ;  /* 0x000000ff0000720c */ /* 0x000fe20000724270 */
[----:B------:R-:W-:Y:S02]  /*6190*/  BSSY B1, `(.L_x_228) ;  /* 0x0000005000017945 */ /* 0x000fe40003800000 */
[----:B------:R-:W-:-:S05]  /*61a0*/  FFMA R13, R124, R154, R13 ;  /* 0x0000009a7c0d7223 */ /* 0x000fca000000000d */
[----:B------:R0:W-:Y:S05]  /*61b0*/  @P3 STG.E desc[UR36][R4.64+0x320], R13 ;  /* 0x0003200d04003986 */ /* 0x0001ea000c101924 */
[----:B------:R-:W-:Y:S05]  /*61c0*/  @!P1 BRA `(.L_x_229) ;  /* 0x0000000000049947 */ /* 0x000fea0003800000 */
[----:B------:R0:W5:Y:S02]  /*61d0*/  LDG.E.LTC128B R152, desc[UR36][R6.64+0x324] ;  /* 0x0003242406987981 */ /* 0x000164000c1e1920 */
.L_x_229:
[----:B------:R-:W-:Y:S05]  /*61e0*/  BSYNC B1 ;  /* 0x0000000000017941 */ /* 0x000fea0003800000 */
.L_x_228:
[----:B-----5:R-:W-:Y:S01]  /*61f0*/  FMUL R12, R152, R155 ;  /* 0x0000009b980c7220 */ /* 0x020fe20000400000 */
[----:B------:R-:W-:Y:S01]  /*6200*/  ISETP.GT.AND P2, PT, R0, 0x8, P2 ;  /* 0x000000080000780c */ /* 0x000fe20001744270 */
[----:B------:R-:W-:Y:S02]  /*6210*/  BSSY B1, `(.L_x_230) ;  /* 0x0000005000017945 */ /* 0x000fe40003800000 */
[----:B------:R-:W-:-:S05]  /*6220*/  FFMA R125, R125, R154, R12 ;  /* 0x0000009a7d7d7223 */ /* 0x000fca000000000c */
[----:B------:R0:W-:Y:S05]  /*6230*/  @P1 STG.E desc[UR36][R4.64+0x324], R125 ;  /* 0x0003247d04001986 */ /* 0x0001ea000c101924 */
[----:B------:R-:W-:Y:S05]  /*6240*/  @!P2 BRA `(.L_x_231) ;  /* 0x000000000004a947 */ /* 0x000fea0003800000 */
[----:B------:R0:W5:Y:S02]  /*6250*/  LDG.E.LTC128B R152, desc[UR36][R8.64+0x320] ;  /* 0x0003202408987981 */ /* 0x000164000c1e1920 */
.L_x_231:
[----:B------:R-:W-:Y:S05]  /*6260*/  BSYNC B1 ;  /* 0x0000000000017941 */ /* 0x000fea0003800000 */
.L_x_230:
        /* <DEDUP_REMOVED lines=8> */
.L_x_233:
[----:B------:R-:W-:Y:S05]  /*62f0*/  BSYNC B1 ;  /* 0x0000000000017941 */ /* 0x000fea0003800000 */
.L_x_232:
        /* <DEDUP_REMOVED lines=8> */
.L_x_235:
[----:B------:R-:W-:Y:S05]  /*6380*/  BSYNC B1 ;  /* 0x0000000000017941 */ /* 0x000fea0003800000 */
.L_x_234:
[----:B0----5:R-:W-:Y:S01]  /*6390*/  FMUL R13, R152, R155 ;  /* 0x0000009b980d7220 */ /* 0x021fe20000400000 */
[----:B------:R-:W-:Y:S01]  /*63a0*/  ISETP.GT.AND P0, PT, R0, RZ, P2 ;  /* 0x000000ff0000720c */ /* 0x000fe20001704270 */
[----:B------:R-:W-:Y:S02]  /*63b0*/  BSSY B1, `(.L_x_236) ;  /* 0x0000005000017945 */ /* 0x000fe40003800000 */
[----:B------:R-:W-:-:S05]  /*63c0*/  FFMA R13, R128, R154, R13 ;  /* 0x0000009a800d7223 */ /* 0x000fca000000000d */
[----:B------:R0:W-:Y:S05]  /*63d0*/  @P3 STG.E desc[UR36][R4.64+0x340], R13 ;  /* 0x0003400d04003986 */ /* 0x0001ea000c101924 */
[----:B------:R-:W-:Y:S05]  /*63e0*/  @!P0 BRA `(.L_x_237) ;  /* 0x0000000000048947 */ /* 0x000fea0003800000 */
[----:B------:R0:W5:Y:S02]  /*63f0*/  LDG.E.LTC128B R152, desc[UR36][R6.64+0x344] ;  /* 0x0003442406987981 */ /* 0x000164000c1e1920 */
.L_x_237:
[----:B------:R-:W-:Y:S05]  /*6400*/  BSYNC B1 ;  /* 0x0000000000017941 */ /* 0x000fea0003800000 */
.L_x_236:
[----:B-----5:R-:W-:Y:S01]  /*6410*/  FMUL R12, R152, R155 ;  /* 0x0000009b980c7220 */ /* 0x020fe20000400000 */
[----:B------:R-:W-:Y:S01]  /*6420*/  ISETP.GT.AND P1, PT, R0, 0x8, P1 ;  /* 0x000000080000780c */ /* 0x000fe20000f24270 */
[----:B------:R-:W-:Y:S02]  /*6430*/  BSSY B1, `(.L_x_238) ;  /* 0x0000005000017945 */ /* 0x000fe40003800000 */
[----:B------:R-:W-:-:S05]  /*6440*/  FFMA R129, R129, R154, R12 ;  /* 0x0000009a81817223 */ /* 0x000fca000000000c */
[----:B------:R0:W-:Y:S05]  /*6450*/  @P0 STG.E desc[UR36][R4.64+0x344], R129 ;  /* 0x0003448104000986 */ /* 0x0001ea000c101924 */
[----:B------:R-:W-:Y:S05]  /*6460*/  @!P1 BRA `(.L_x_239) ;  /* 0x0000000000049947 */ /* 0x000fea0003800000 */
[----:B------:R0:W5:Y:S02]  /*6470*/  LDG.E.LTC128B R152, desc[UR36][R8.64+0x340] ;  /* 0x0003402408987981 */ /* 0x000164000c1e1920 */
.L_x_239:
[----:B------:R-:W-:Y:S05]  /*6480*/  BSYNC B1 ;  /* 0x0000000000017941 */ /* 0x000fea0003800000 */
.L_x_238:
        /* <DEDUP_REMOVED lines=8> */
.L_x_241:
[----:B------:R-:W-:Y:S05]  /*6510*/  BSYNC B1 ;  /* 0x0000000000017941 */ /* 0x000fea0003800000 */
.L_x_240:
        /* <DEDUP_REMOVED lines=8> */
.L_x_243:
[----:B------:R-:W-:Y:S05]  /*65a0*/  BSYNC B1 ;  /* 0x0000000000017941 */ /* 0x000fea0003800000 */
.L_x_242:
[----:B0----5:R-:W-:Y:S01]  /*65b0*/  FMUL R13, R152, R155 ;  /* 0x0000009b980d7220 */ /* 0x021fe20000400000 */
[----:B------:R-:W-:Y:S01]  /*65c0*/  ISETP.GT.AND P2, PT, R0, RZ, P1 ;  /* 0x000000ff0000720c */ /* 0x000fe20000f44270 */
[----:B------:R-:W-:Y:S02]  /*65d0*/  BSSY B1, `(.L_x_244) ;  /* 0x0000005000017945 */ /* 0x000fe40003800000 */
[----:B------:R-:W-:-:S05]  /*65e0*/  FFMA R13, R132, R154, R13 ;  /* 0x0000009a840d7223 */ /* 0x000fca000000000d */
[----:B------:R0:W-:Y:S05]  /*65f0*/  @P3 STG.E desc[UR36][R4.64+0x360], R13 ;  /* 0x0003600d04003986 */ /* 0x0001ea000c101924 */
[----:B------:R-:W-:Y:S05]  /*6600*/  @!P2 BRA `(.L_x_245) ;  /* 0x000000000004a947 */ /* 0x000fea0003800000 */
[----:B------:R0:W5:Y:S02]  /*6610*/  LDG.E.LTC128B R152, desc[UR36][R6.64+0x364] ;  /* 0x0003642406987981 */ /* 0x000164000c1e1920 */
.L_x_245:
[----:B------:R-:W-:Y:S05]  /*6620*/  BSYNC B1 ;  /* 0x0000000000017941 */ /* 0x000fea0003800000 */
.L_x_244:
[----:B-----5:R-:W-:Y:S01]  /*6630*/  FMUL R12, R152, R155 ;  /* 0x0000009b980c7220 */ /* 0x020fe20000400000 */
[----:B------:R-:W-:Y:S01]  /*6640*/  ISETP.GT.AND P0, PT, R0, 0x8, P0 ;  /* 0x000000080000780c */ /* 0x000fe20000704270 */
[----:B------:R-:W-:Y:S02]  /*6650*/  BSSY B1, `(.L_x_246) ;  /* 0x0000005000017945 */ /* 0x000fe40003800000 */
[----:B------:R-:W-:-:S05]  /*6660*/  FFMA R133, R133, R154, R12 ;  /* 0x0000009a85857223 */ /* 0x000fca000000000c */
[----:B------:R0:W-:Y:S05]  /*6670*/  @P2 STG.E desc[UR36][R4.64+0x364], R133 ;  /* 0x0003648504002986 */ /* 0x0001ea000c101924 */
[----:B------:R-:W-:Y:S05]  /*6680*/  @!P0 BRA `(.L_x_247) ;  /* 0x0000000000048947 */ /* 0x000fea0003800000 */
[----:B------:R0:W5:Y:S02]  /*6690*/  LDG.E.LTC128B R152, desc[UR36][R8.64+0x360] ;  /* 0x0003602408987981 */ /* 0x000164000c1e1920 */
.L_x_247:
[----:B------:R-:W-:Y:S05]  /*66a0*/  BSYNC B1 ;  /* 0x0000000000017941 */ /* 0x000fea0003800000 */
.L_x_246:
        /* <DEDUP_REMOVED lines=8> */
.L_x_249:
[----:B------:R-:W-:Y:S05]  /*6730*/  BSYNC B1 ;  /* 0x0000000000017941 */ /* 0x000fea0003800000 */
.L_x_248:
        /* <DEDUP_REMOVED lines=8> */
.L_x_251:
[----:B------:R-:W-:Y:S05]  /*67c0*/  BSYNC B1 ;  /* 0x0000000000017941 */ /* 0x000fea0003800000 */
.L_x_250:
[----:B0----5:R-:W-:Y:S01]  /*67d0*/  FMUL R13, R152, R155 ;  /* 0x0000009b980d7220 */ /* 0x021fe20000400000 */
[----:B------:R-:W-:Y:S01]  /*67e0*/  ISETP.GT.AND P1, PT, R0, RZ, P0 ;  /* 0x000000ff0000720c */ /* 0x000fe20000724270 */
[----:B------:R-:W-:Y:S02]  /*67f0*/  BSSY B1, `(.L_x_252) ;  /* 0x0000005000017945 */ /* 0x000fe40003800000 */
[----:B------:R-:W-:-:S05]  /*6800*/  FFMA R13, R136, R154, R13 ;  /* 0x0000009a880d7223 */ /* 0x000fca000000000d */
[----:B------:R0:W-:Y:S05]  /*6810*/  @P3 STG.E desc[UR36][R4.64+0x380], R13 ;  /* 0x0003800d04003986 */ /* 0x0001ea000c101924 */
[----:B------:R-:W-:Y:S05]  /*6820*/  @!P1 BRA `(.L_x_253) ;  /* 0x0000000000049947 */ /* 0x000fea0003800000 */
[----:B------:R0:W5:Y:S02]  /*6830*/  LDG.E.LTC128B R152, desc[UR36][R6.64+0x384] ;  /* 0x0003842406987981 */ /* 0x000164000c1e1920 */
.L_x_253:
[----:B------:R-:W-:Y:S05]  /*6840*/  BSYNC B1 ;  /* 0x0000000000017941 */ /* 0x000fea0003800000 */
.L_x_252:
[----:B-----5:R-:W-:Y:S01]  /*6850*/  FMUL R12, R152, R155 ;  /* 0x0000009b980c7220 */ /* 0x020fe20000400000 */
[----:B------:R-:W-:Y:S01]  /*6860*/  ISETP.GT.AND P2, PT, R0, 0x8, P2 ;  /* 0x000000080000780c */ /* 0x000fe20001744270 */
[----:B------:R-:W-:Y:S02]  /*6870*/  BSSY B1, `(.L_x_254) ;  /* 0x0000005000017945 */ /* 0x000fe40003800000 */
[----:B------:R-:W-:-:S05]  /*6880*/  FFMA R137, R137, R154, R12 ;  /* 0x0000009a89897223 */ /* 0x000fca000000000c */
[----:B------:R0:W-:Y:S05]  /*6890*/  @P1 STG.E desc[UR36][R4.64+0x384], R137 ;  /* 0x0003848904001986 */ /* 0x0001ea000c101924 */
[----:B------:R-:W-:Y:S05]  /*68a0*/  @!P2 BRA `(.L_x_255) ;  /* 0x000000000004a947 */ /* 0x000fea0003800000 */
[----:B------:R0:W5:Y:S02]  /*68b0*/  LDG.E.LTC128B R152, desc[UR36][R8.64+0x380] ;  /* 0x0003802408987981 */ /* 0x000164000c1e1920 */
.L_x_255:
[----:B------:R-:W-:Y:S05]  /*68c0*/  BSYNC B1 ;  /* 0x0000000000017941 */ /* 0x000fea0003800000 */
.L_x_254:
        /* <DEDUP_REMOVED lines=8> */
.L_x_257:
[----:B------:R-:W-:Y:S05]  /*6950*/  BSYNC B1 ;  /* 0x0000000000017941 */ /* 0x000fea0003800000 */
.L_x_256:
        /* <DEDUP_REMOVED lines=8> */
.L_x_259:
[----:B------:R-:W-:Y:S05]  /*69e0*/  BSYNC B1 ;  /* 0x0000000000017941 */ /* 0x000fea0003800000 */
.L_x_258:
[----:B0----5:R-:W-:Y:S01]  /*69f0*/  FMUL R13, R152, R155 ;  /* 0x0000009b980d7220 */ /* 0x021fe20000400000 */
[----:B------:R-:W-:Y:S01]  /*6a00*/  ISETP.GT.AND P0, PT, R0, RZ, P2 ;  /* 0x000000ff0000720c */ /* 0x000fe20001704270 */
[----:B------:R-:W-:Y:S02]  /*6a10*/  BSSY B1, `(.L_x_260) ;  /* 0x0000005000017945 */ /* 0x000fe40003800000 */
[----:B------:R-:W-:-:S05]  /*6a20*/  FFMA R13, R140, R154, R13 ;  /* 0x0000009a8c0d7223 */ /* 0x000fca000000000d */
[----:B------:R0:W-:Y:S05]  /*6a30*/  @P3 STG.E desc[UR36][R4.64+0x3a0], R13 ;  /* 0x0003a00d04003986 */ /* 0x0001ea000c101924 */
[----:B------:R-:W-:Y:S05]  /*6a40*/  @!P0 BRA `(.L_x_261) ;  /* 0x0000000000048947 */ /* 0x000fea0003800000 */
[----:B------:R0:W5:Y:S02]  /*6a50*/  LDG.E.LTC128B R152, desc[UR36][R6.64+0x3a4] ;  /* 0x0003a42406987981 */ /* 0x000164000c1e1920 */
.L_x_261:
[----:B------:R-:W-:Y:S05]  /*6a60*/  BSYNC B1 ;  /* 0x0000000000017941 */ /* 0x000fea0003800000 */
.L_x_260:
[----:B-----5:R-:W-:Y:S01]  /*6a70*/  FMUL R12, R152, R155 ;  /* 0x0000009b980c7220 */ /* 0x020fe20000400000 */
[----:B------:R-:W-:Y:S01]  /*6a80*/  ISETP.GT.AND P1, PT, R0, 0x8, P1 ;  /* 0x000000080000780c */ /* 0x000fe20000f24270 */
[----:B------:R-:W-:Y:S02]  /*6a90*/  BSSY B1, `(.L_x_262) ;  /* 0x0000005000017945 */ /* 0x000fe40003800000 */
[----:B------:R-:W-:-:S05]  /*6aa0*/  FFMA R141, R141, R154, R12 ;  /* 0x0000009a8d8d7223 */ /* 0x000fca000000000c */
[----:B------:R0:W-:Y:S05]  /*6ab0*/  @P0 STG.E desc[UR36][R4.64+0x3a4], R141 ;  /* 0x0003a48d04000986 */ /* 0x0001ea000c101924 */
[----:B------:R-:W-:Y:S05]  /*6ac0*/  @!P1 BRA `(.L_x_263) ;  /* 0x0000000000049947 */ /* 0x000fea0003800000 */
[----:B------:R0:W5:Y:S02]  /*6ad0*/  LDG.E.LTC128B R152, desc[UR36][R8.64+0x3a0] ;  /* 0x0003a02408987981 */ /* 0x000164000c1e1920 */
.L_x_263:
[----:B------:R-:W-:Y:S05]  /*6ae0*/  BSYNC B1 ;  /* 0x0000000000017941 */ /* 0x000fea0003800000 */
.L_x_262:
        /* <DEDUP_REMOVED lines=8> */
.L_x_265:
[----:B------:R-:W-:Y:S05]  /*6b70*/  BSYNC B1 ;  /* 0x0000000000017941 */ /* 0x000fea0003800000 */
.L_x_264:
        /* <DEDUP_REMOVED lines=8> */
.L_x_267:
[----:B------:R-:W-:Y:S05]  /*6c00*/  BSYNC B1 ;  /* 0x0000000000017941 */ /* 0x000fea0003800000 */
.L_x_266:
[----:B0----5:R-:W-:Y:S01]  /*6c10*/  FMUL R13, R152, R155 ;  /* 0x0000009b980d7220 */ /* 0x021fe20000400000 */
[----:B------:R-:W-:Y:S01]  /*6c20*/  ISETP.GT.AND P2, PT, R0, RZ, P1 ;  /* 0x000000ff0000720c */ /* 0x000fe20000f44270 */
[----:B------:R-:W-:Y:S02]  /*6c30*/  BSSY B1, `(.L_x_268) ;  /* 0x0000005000017945 */ /* 0x000fe40003800000 */
[----:B------:R-:W-:-:S05]  /*6c40*/  FFMA R13, R144, R154, R13 ;  /* 0x0000009a900d7223 */ /* 0x000fca000000000d */
[----:B------:R0:W-:Y:S05]  /*6c50*/  @P3 STG.E desc[UR36][R4.64+0x3c0], R13 ;  /* 0x0003c00d04003986 */ /* 0x0001ea000c101924 */
[----:B------:R-:W-:Y:S05]  /*6c60*/  @!P2 BRA `(.L_x_269) ;  /* 0x000000000004a947 */ /* 0x000fea0003800000 */
[----:B------:R0:W5:Y:S02]  /*6c70*/  LDG.E.LTC128B R152, desc[UR36][R6.64+0x3c4] ;  /* 0x0003c42406987981 */ /* 0x000164000c1e1920 */
.L_x_269:
[----:B------:R-:W-:Y:S05]  /*6c80*/  BSYNC B1 ;  /* 0x0000000000017941 */ /* 0x000fea0003800000 */
.L_x_268:
[----:B-----5:R-:W-:Y:S01]  /*6c90*/  FMUL R12, R152, R155 ;  /* 0x0000009b980c7220 */ /* 0x020fe20000400000 */
[----:B------:R-:W-:Y:S01]  /*6ca0*/  ISETP.GT.AND P0, PT, R0, 0x8, P0 ;  /* 0x000000080000780c */ /* 0x000fe20000704270 */
[----:B------:R-:W-:Y:S02]  /*6cb0*/  BSSY B1, `(.L_x_270) ;  /* 0x0000005000017945 */ /* 0x000fe40003800000 */
[----:B------:R-:W-:-:S05]  /*6cc0*/  FFMA R145, R145, R154, R12 ;  /* 0x0000009a91917223 */ /* 0x000fca000000000c */
[----:B------:R0:W-:Y:S05]  /*6cd0*/  @P2 STG.E desc[UR36][R4.64+0x3c4], R145 ;  /* 0x0003c49104002986 */ /* 0x0001ea000c101924 */
[----:B------:R-:W-:Y:S05]  /*6ce0*/  @!P0 BRA `(.L_x_271) ;  /* 0x0000000000048947 */ /* 0x000fea0003800000 */
[----:B------:R0:W5:Y:S02]  /*6cf0*/  LDG.E.LTC128B R152, desc[UR36][R8.64+0x3c0] ;  /* 0x0003c02408987981 */ /* 0x000164000c1e1920 */
.L_x_271:
[----:B------:R-:W-:Y:S05]  /*6d00*/  BSYNC B1 ;  /* 0x0000000000017941 */ /* 0x000fea0003800000 */
.L_x_270:
        /* <DEDUP_REMOVED lines=8> */
.L_x_273:
[----:B------:R-:W-:Y:S05]  /*6d90*/  BSYNC B1 ;  /* 0x0000000000017941 */ /* 0x000fea0003800000 */
.L_x_272:
        /* <DEDUP_REMOVED lines=8> */
.L_x_275:
[----:B------:R-:W-:Y:S05]  /*6e20*/  BSYNC B1 ;  /* 0x0000000000017941 */ /* 0x000fea0003800000 */
.L_x_274:
[----:B-----5:R-:W-:Y:S01]  /*6e30*/  FMUL R3, R152, R155 ;  /* 0x0000009b98037220 */ /* 0x020fe20000400000 */
[----:B------:R-:W-:Y:S01]  /*6e40*/  ISETP.GT.AND P1, PT, R0, RZ, P0 ;  /* 0x000000ff0000720c */ /* 0x000fe20000724270 */
[----:B------:R-:W-:Y:S02]  /*6e50*/  BSSY B1, `(.L_x_276) ;  /* 0x0000005000017945 */ /* 0x000fe40003800000 */
[----:B------:R-:W-:-:S05]  /*6e60*/  FFMA R3, R148, R154, R3 ;  /* 0x0000009a94037223 */ /* 0x000fca0000000003 */
[----:B------:R0:W-:Y:S05]  /*6e70*/  @P3 STG.E desc[UR36][R4.64+0x3e0], R3 ;  /* 0x0003e00304003986 */ /* 0x0001ea000c101924 */
[----:B------:R-:W-:Y:S05]  /*6e80*/  @!P1 BRA `(.L_x_277) ;  /* 0x0000000000049947 */ /* 0x000fea0003800000 */
[----:B------:R0:W5:Y:S02]  /*6e90*/  LDG.E.LTC128B R152, desc[UR36][R6.64+0x3e4] ;  /* 0x0003e42406987981 */ /* 0x000164000c1e1920 */
.L_x_277:
[----:B------:R-:W-:Y:S05]  /*6ea0*/  BSYNC B1 ;  /* 0x0000000000017941 */ /* 0x000fea0003800000 */
.L_x_276:
[----:B0---45:R-:W-:Y:S01]  /*6eb0*/  FMUL R6, R152, R155 ;  /* 0x0000009b98067220 */ /* 0x031fe20000400000 */
[----:B------:R-:W-:Y:S01]  /*6ec0*/  ISETP.GT.AND P2, PT, R0, 0x8, P2 ;  /* 0x000000080000780c */ /* 0x000fe20001744270 */
[----:B------:R-:W-:Y:S02]  /*6ed0*/  BSSY B1, `(.L_x_278) ;  /* 0x0000005000017945 */ /* 0x000fe40003800000 */
[----:B------:R-:W-:-:S05]  /*6ee0*/  FFMA R149, R149, R154, R6 ;  /* 0x0000009a95957223 */ /* 0x000fca0000000006 */
[----:B------:R0:W-:Y:S05]  /*6ef0*/  @P1 STG.E desc[UR36][R4.64+0x3e4], R149 ;  /* 0x0003e49504001986 */ /* 0x0001ea000c101924 */
[----:B------:R-:W-:Y:S05]  /*6f00*/  @!P2 BRA `(.L_x_279) ;  /* 0x000000000004a947 */ /* 0x000fea0003800000 */
[----:B------:R4:W5:Y:S02]  /*6f10*/  LDG.E.LTC128B R152, desc[UR36][R8.64+0x3e0] ;  /* 0x0003e02408987981 */ /* 0x000964000c1e1920 */
.L_x_279:
[----:B------:R-:W-:Y:S05]  /*6f20*/  BSYNC B1 ;  /* 0x0000000000017941 */ /* 0x000fea0003800000 */
.L_x_278:
[----:B-----5:R-:W-:Y:S01]  /*6f30*/  FMUL R3, R152, R155 ;  /* 0x0000009b98037220 */ /* 0x020fe20000400000 */
[----:B01----:R-:W-:Y:S01]  /*6f40*/  @P2 IMAD.MOV.U32 R4, RZ, RZ, R10 ;  /* 0x000000ffff042224 */ /* 0x003fe200078e000a */
[----:B------:R-:W-:Y:S01]  /*6f50*/  ISETP.GT.AND P0, PT, R0, 0x8, P0 ;  /* 0x000000080000780c */ /* 0x000fe20000704270 */
[----:B------:R-:W-:Y:S02]  /*6f60*/  @P2 IMAD.MOV.U32 R5, RZ, RZ, R11 ;  /* 0x000000ffff052224 */ /* 0x000fe400078e000b */
[----:B------:R-:W-:Y:S01]  /*6f70*/  FFMA R3, R150, R154, R3 ;  /* 0x0000009a96037223 */ /* 0x000fe20000000003 */
[----:B------:R-:W-:Y:S04]  /*6f80*/  BSSY B1, `(.L_x_280) ;  /* 0x0000004000017945 */ /* 0x000fe80003800000 */
[----:B------:R0:W-:Y:S05]  /*6f90*/  @P2 STG.E desc[UR36][R4.64+0x3e0], R3 ;  /* 0x0003e00304002986 */ /* 0x0001ea000c101924 */
[----:B------:R-:W-:Y:S05]  /*6fa0*/  @!P0 BRA `(.L_x_281) ;  /* 0x0000000000048947 */ /* 0x000fea0003800000 */
[----:B------:R1:W5:Y:S02]  /*6fb0*/  LDG.E.LTC128B R152, desc[UR36][R8.64+0x3e4] ;  /* 0x0003e42408987981 */ /* 0x000364000c1e1920 */
.L_x_281:
[----:B------:R-:W-:Y:S05]  /*6fc0*/  BSYNC B1 ;  /* 0x0000000000017941 */ /* 0x000fea0003800000 */
.L_x_280:
[----:B-----5:R-:W-:-:S04]  /*6fd0*/  FMUL R152, R152, R155 ;  /* 0x0000009b98987220 */ /* 0x020fc80000400000 */
[----:B------:R-:W-:Y:S01]  /*6fe0*/  FFMA R151, R151, R154, R152 ;  /* 0x0000009a97977223 */ /* 0x000fe20000000098 */
[----:B------:R-:W-:Y:S06]  /*6ff0*/  @!P0 BRA `(.L_x_282) ;  /* 0x0000001c00208947 */ /* 0x000fec0003800000 */
[----:B------:R0:W-:Y:S01]  /*7000*/  STG.E desc[UR36][R10.64+0x3e4], R151 ;  /* 0x0003e4970a007986 */ /* 0x0001e2000c101924 */
[----:B------:R-:W-:Y:S05]  /*7010*/  BRA `(.L_x_282) ;  /* 0x0000001c00187947 */ /* 0x000fea0003800000 */
.L_x_29:
[----:B------:R-:W-:Y:S01]  /*7020*/  ISETP.GT.AND P3, PT, R3, 0x1, PT ;  /* 0x000000010300780c */ /* 0x000fe20003f64270 */
[----:B------:R-:W-:Y:S01]  /*7030*/  ULDC.64 UR4, c[0x0][0x5c0] ;  /* 0x0001700000047ab9 */ /* 0x000fe20000000a00 */
[-C--:B------:R-:W-:Y:S01]  /*7040*/  FMUL R9, R24, R154.reuse ;  /* 0x0000009a18097220 */ /* 0x080fe20000400000 */
[----:B------:R-:W-:Y:S01]  /*7050*/  LEA R4, P1, R162, UR4, 0x2 ;  /* 0x00000004a2047c11 */ /* 0x000fe2000f8210ff */
[-C--:B------:R-:W-:Y:S01]  /*7060*/  FMUL R25, R25, R154.reuse ;  /* 0x0000009a19197220 */ /* 0x080fe20000400000 */
[----:B------:R-:W-:Y:S01]  /*7070*/  ISETP.GT.AND P2, PT, R0, RZ, P3 ;  /* 0x000000ff0000720c */ /* 0x000fe20001f44270 */
[-C--:B------:R-:W-:Y:S01]  /*7080*/  FMUL R27, R27, R154.reuse ;  /* 0x0000009a1b1b7220 */ /* 0x080fe20000400000 */
[----:B------:R-:W-:Y:S01]  /*7090*/  LEA.HI.X R5, R162, UR5, R169, 0x2, P1 ;  /* 0x00000005a2057c11 */ /* 0x000fe200088f14a9 */
[-C--:B------:R-:W-:Y:S01]  /*70a0*/  FMUL R29, R29, R154.reuse ;  /* 0x0000009a1d1d7220 */ /* 0x080fe20000400000 */
[----:B------:R-:W-:Y:S01]  /*70b0*/  ISETP.GT.AND P0, PT, R0, 0x8, P0 ;  /* 0x000000080000780c */ /* 0x000fe20000704270 */
[-C--:B------:R-:W-:Y:S01]  /*70c0*/  FMUL R31, R31, R154.reuse ;  /* 0x0000009a1f1f7220 */ /* 0x080fe20000400000 */
[----:B------:R-:W-:Y:S01]  /*70d0*/  ISETP.GT.AND P5, PT, R3, 0x8, PT ;  /* 0x000000080300780c */ /* 0x000fe20003fa4270 */
[----:B------:R0:W-:Y:S01]  /*70e0*/  @P4 STG.E desc[UR36][R4.64], R9 ;  /* 0x0000000904004986 */ /* 0x0001e2000c101924 */
[C---:B------:R-:W-:Y:S01]  /*70f0*/  SHF.L.U64.HI R11, R10.reuse, 0x5, R11 ;  /* 0x000000050a0b7819 */ /* 0x040fe2000001020b */
[----:B------:R-:W-:Y:S01]  /*7100*/  FMUL R33, R33, R154 ;  /* 0x0000009a21217220 */ /* 0x000fe20000400000 */
[----:B------:R-:W-:Y:S01]  /*7110*/  LEA R6, P1, R10, R4, 0x5 ;  /* 0x000000040a067211 */ /* 0x000fe200078228ff */
[-C--:B------:R-:W-:Y:S01]  /*7120*/  FMUL R35, R35, R154.reuse ;  /* 0x0000009a23237220 */ /* 0x080fe20000400000 */
[C---:B------:R-:W-:Y:S01]  /*7130*/  ISETP.GT.AND P3, PT, R0.reuse, 0x8, P3 ;  /* 0x000000080000780c */ /* 0x040fe20001f64270 */
[----:B------:R-:W-:Y:S01]  /*7140*/  @P2 STG.E desc[UR36][R4.64+0x4], R25 ;  /* 0x0000041904002986 */ /* 0x000fe2000c101924 */
[----:B------:R-:W-:Y:S01]  /*7150*/  ISETP.GT.AND P4, PT, R3, 0x9, PT ;  /* 0x000000090300780c */ /* 0x000fe20003f84270 */
[----:B------:R-:W-:Y:S01]  /*7160*/  IMAD.X R7, R11, 0x1, R5, P1 ;  /* 0x000000010b077824 */ /* 0x000fe200008e0605 */
[----:B------:R-:W-:Y:S01]  /*7170*/  ISETP.GT.AND P2, PT, R0, RZ, P5 ;  /* 0x000000ff0000720c */ /* 0x000fe20002f44270 */
[-C--:B------:R-:W-:Y:S01]  /*7180*/  FMUL R11, R28, R154.reuse ;  /* 0x0000009a1c0b7220 */ /* 0x080fe20000400000 */
[----:B------:R-:W-:Y:S01]  /*7190*/  ISETP.GT.AND P1, PT, R0, RZ, P4 ;  /* 0x000000ff0000720c */ /* 0x000fe20002724270 */
[-C--:B0-----:R-:W-:Y:S01]  /*71a0*/  FMUL R9, R26, R154.reuse ;  /* 0x0000009a1a097220 */ /* 0x081fe20000400000 */
[C---:B------:R-:W-:Y:S01]  /*71b0*/  ISETP.GT.AND P4, PT, R0.reuse, 0x8, P4 ;  /* 0x000000080000780c */ /* 0x040fe20002784270 */
[-C--:B------:R-:W-:Y:S01]  /*71c0*/  FMUL R37, R37, R154.reuse ;  /* 0x0000009a25257220 */ /* 0x080fe20000400000 */
[-C--:B------:R-:W-:Y:S01]  /*71d0*/  FMUL R39, R39, R154.reuse ;  /* 0x0000009a27277220 */ /* 0x080fe20000400000 */
[-C--:B------:R-:W-:Y:S01]  /*71e0*/  FMUL R41, R41, R154.reuse ;  /* 0x0000009a29297220 */ /* 0x080fe20000400000 */
[----:B------:R0:W-:Y:S01]  /*71f0*/  @P0 STG.E desc[UR36][R6.64], R9 ;  /* 0x0000000906000986 */ /* 0x0001e2000c101924 */
[C---:B------:R-:W-:Y:S01]  /*7200*/  ISETP.GT.AND P0, PT, R0.reuse, 0x8, P5 ;  /* 0x000000080000780c */ /* 0x040fe20002f04270 */
[-C--:B------:R-:W-:Y:S01]  /*7210*/  FMUL R43, R43, R154.reuse ;  /* 0x0000009a2b2b7220 */ /* 0x080fe20000400000 */
[C---:B------:R-:W-:Y:S01]  /*7220*/  ISETP.GT.AND P5, PT, R3.reuse, 0x10, PT ;  /* 0x000000100300780c */ /* 0x040fe20003fa4270 */
[----:B------:R-:W-:Y:S01]  /*7230*/  @P3 STG.E desc[UR36][R6.64+0x4], R27 ;  /* 0x0000041b06003986 */ /* 0x000fe2000c101924 */
[----:B------:R-:W-:Y:S01]  /*7240*/  ISETP.GT.AND P3, PT, R3, 0x11, PT ;  /* 0x000000110300780c */ /* 0x000fe20003f64270 */
[-C--:B------:R-:W-:Y:S01]  /*7250*/  FMUL R45, R45, R154.reuse ;  /* 0x0000009a2d2d7220 */ /* 0x080fe20000400000 */
[-C--:B------:R-:W-:Y:S01]  /*7260*/  FMUL R47, R47, R154.reuse ;  /* 0x0000009a2f2f7220 */ /* 0x080fe20000400000 */
[----:B------:R1:W-:Y:S01]  /*7270*/  @P2 STG.E desc[UR36][R4.64+0x20], R11 ;  /* 0x0000200b04002986 */ /* 0x0003e2000c101924 */
[----:B------:R-:W-:Y:S01]  /*7280*/  ISETP.GT.AND P2, PT, R0, RZ, P5 ;  /* 0x000000ff0000720c */ /* 0x000fe20002f44270 */
[-C--:B------:R-:W-:Y:S01]  /*7290*/  FMUL R49, R49, R154.reuse ;  /* 0x0000009a31317220 */ /* 0x080fe20000400000 */
[-C--:B------:R-:W-:Y:S01]  /*72a0*/  FMUL R51, R51, R154.reuse ;  /* 0x0000009a33337220 */ /* 0x080fe20000400000 */
[----:B------:R-:W-:Y:S01]  /*72b0*/  @P1 STG.E desc[UR36][R4.64+0x24], R29 ;  /* 0x0000241d04001986 */ /* 0x000fe2000c101924 */
[-C--:B0-----:R-:W-:Y:S01]  /*72c0*/  FMUL R9, R30, R154.reuse ;  /* 0x0000009a1e097220 */ /* 0x081fe20000400000 */
[C---:B------:R-:W-:Y:S01]  /*72d0*/  ISETP.GT.AND P1, PT, R0.reuse, RZ, P3 ;  /* 0x000000ff0000720c */ /* 0x040fe20001f24270 */
[-C--:B------:R-:W-:Y:S01]  /*72e0*/  FMUL R53, R53, R154.reuse ;  /* 0x0000009a35357220 */ /* 0x080fe20000400000 */
[C---:B------:R-:W-:Y:S01]  /*72f0*/  ISETP.GT.AND P3, PT, R0.reuse, 0x8, P3 ;  /* 0x000000080000780c */ /* 0x040fe20001f64270 */
[-C--:B------:R-:W-:Y:S01]  /*7300*/  FMUL R55, R55, R154.reuse ;  /* 0x0000009a37377220 */ /* 0x080fe20000400000 */
[----:B------:R0:W-:Y:S01]  /*7310*/  @P0 STG.E desc[UR36][R6.64+0x20], R9 ;  /* 0x0000200906000986 */ /* 0x0001e2000c101924 */
[----:B------:R-:W-:Y:S01]  /*7320*/  ISETP.GT.AND P0, PT, R0, 0x8, P5 ;  /* 0x000000080000780c */ /* 0x000fe20002f04270 */
[-C--:B-1----:R-:W-:Y:S01]  /*7330*/  FMUL R11, R32, R154.reuse ;  /* 0x0000009a200b7220 */ /* 0x082fe20000400000 */
        /* <DEDUP_REMOVED lines=143> */
[----:B-1----:R-:W-:Y:S01]  /*7c30*/  FMUL R11, R64, R154 ;  /* 0x0000009a400b7220 */ /* 0x002fe20000400000 */
[C---:B------:R-:W-:Y:S01]  /*7c40*/  ISETP.GT.AND P5, PT, R3.reuse, 0x58, PT ;  /* 0x000000580300780c */ /* 0x040fe20003fa4270 */
[----:B------:R-:W-:Y:S01]  /*7c50*/  @P4 STG.E desc[UR36][R6.64+0x124], R63 ;  /* 0x0001243f06004986 */ /* 0x000fe2000c101924 */
[----:B------:R-:W-:-:S03]  /*7c60*/  ISETP.GT.AND P4, PT, R3, 0x59, PT ;  /* 0x000000590300780c */ /* 0x000fc60003f84270 */
[----:B------:R1:W-:Y:S01]  /*7c70*/  @P2 STG.E desc[UR36][R4.64+0x140], R11 ;  /* 0x0001400b04002986 */ /* 0x0003e2000c101924 */
[----:B------:R-:W-:-:S03]  /*7c80*/  ISETP.GT.AND P2, PT, R0, RZ, P5 ;  /* 0x000000ff0000720c */ /* 0x000fc60002f44270 */
[----:B------:R-:W-:Y:S01]  /*7c90*/  @P1 STG.E desc[UR36][R4.64+0x144], R65 ;  /* 0x0001444104001986 */ /* 0x000fe2000c101924 */
[-C--:B0-----:R-:W-:Y:S01]  /*7ca0*/  FMUL R9, R66, R154.reuse ;  /* 0x0000009a42097220 */ /* 0x081fe20000400000 */
[C---:B------:R-:W-:Y:S02]  /*7cb0*/  ISETP.GT.AND P1, PT, R0.reuse, RZ, P4 ;  /* 0x000000ff0000720c */ /* 0x040fe40002724270 */
[C---:B------:R-:W-:Y:S02]  /*7cc0*/  ISETP.GT.AND P4, PT, R0.reuse, 0x8, P4 ;  /* 0x000000080000780c */ /* 0x040fe40002784270 */
        /* <DEDUP_REMOVED lines=93> */
[----:B------:R-:W-:Y:S01]  /*82a0*/  ISETP.GT.AND P1, PT, R0, RZ, P4 ;  /* 0x000000ff0000720c */ /* 0x000fe20002724270 */
[----:B0-----:R-:W-:Y:S01]  /*82b0*/  FMUL R9, R98, R154 ;  /* 0x0000009a62097220 */ /* 0x001fe20000400000 */
[----:B------:R-:W-:-:S04]  /*82c0*/  ISETP.GT.AND P4, PT, R0, 0x8, P4 ;  /* 0x000000080000780c */ /* 0x000fc80002784270 */
[----:B------:R0:W-:Y:S01]  /*82d0*/  @P0 STG.E desc[UR36][R6.64+0x240], R9 ;  /* 0x0002400906000986 */ /* 0x0001e2000c101924 */
[----:B-1----:R-:W-:Y:S01]  /*82e0*/  FMUL R11, R100, R154 ;  /* 0x0000009a640b7220 */ /* 0x002fe20000400000 */
[----:B------:R-:W-:Y:S02]  /*82f0*/  ISETP.GT.AND P0, PT, R0, 0x8, P5 ;  /* 0x000000080000780c */ /* 0x000fe40002f04270 */
[----:B------:R-:W-:Y:S01]  /*8300*/  @P3 STG.E desc[UR36][R6.64+0x244], R99 ;  /* 0x0002446306003986 */ /* 0x000fe2000c101924 */
[----:B------:R-:W-:-:S03]  /*8310*/  ISETP.GT.AND P5, PT, R3, 0xa0, PT ;  /* 0x000000a00300780c */ /* 0x000fc60003fa4270 */
[----:B------:R1:W-:Y:S01]  /*8320*/  @P2 STG.E desc[UR36][R4.64+0x260], R11 ;  /* 0x0002600b04002986 */ /* 0x0003e2000c101924 */
[----:B------:R-:W-:Y:S02]  /*8330*/  ISETP.GT.AND P2, PT, R3, 0xa1, PT ;  /* 0x000000a10300780c */ /* 0x000fe40003f44270 */
[C---:B------:R-:W-:Y:S01]  /*8340*/  ISETP.GT.AND P3, PT, R0.reuse, RZ, P5 ;  /* 0x000000ff0000720c */ /* 0x040fe20002f64270 */
[----:B------:R-:W-:Y:S01]  /*8350*/  @P1 STG.E desc[UR36][R4.64+0x264], R101 ;  /* 0x0002646504001986 */ /* 0x000fe2000c101924 */
[----:B------:R-:W-:Y:S01]  /*8360*/  ISETP.GT.AND P1, PT, R0, RZ, P2 ;  /* 0x000000ff0000720c */ /* 0x000fe20001724270 */
[----:B0-----:R-:W-:Y:S01]  /*8370*/  FMUL R9, R102, R154 ;  /* 0x0000009a66097220 */ /* 0x001fe20000400000 */
[----:B------:R-:W-:-:S04]  /*8380*/  ISETP.GT.AND P2, PT, R0, 0x8, P2 ;  /* 0x000000080000780c */ /* 0x000fc80001744270 */
[----:B------:R0:W-:Y:S01]  /*8390*/  @P0 STG.E desc[UR36][R6.64+0x260], R9 ;  /* 0x0002600906000986 */ /* 0x0001e2000c101924 */
[----:B-1----:R-:W-:Y:S01]  /*83a0*/  FMUL R11, R104, R154 ;  /* 0x0000009a680b7220 */ /* 0x002fe20000400000 */
[----:B------:R-:W-:Y:S02]  /*83b0*/  ISETP.GT.AND P0, PT, R0, 0x8, P5 ;  /* 0x000000080000780c */ /* 0x000fe40002f04270 */
[----:B------:R-:W-:Y:S04]  /*83c0*/  @P4 STG.E desc[UR36][R6.64+0x264], R103 ;  /* 0x0002646706004986 */ /* 0x000fe8000c101924 */
[----:B------:R1:W-:Y:S01]  /*83d0*/  @P3 STG.E desc[UR36][R4.64+0x280], R11 ;  /* 0x0002800b04003986 */ /* 0x0003e2000c101924 */
[----:B------:R-:W-:-:S03]  /*83e0*/  ISETP.GT.AND P3, PT, R3, 0xa8, PT ;  /* 0x000000a80300780c */ /* 0x000fc60003f64270 */
[----:B------:R-:W-:Y:S01]  /*83f0*/  @P1 STG.E desc[UR36][R4.64+0x284], R105 ;  /* 0x0002846904001986 */ /* 0x000fe2000c101924 */
[----:B------:R-:W-:Y:S01]  /*8400*/  ISETP.GT.AND P1, PT, R3, 0xa9, PT ;  /* 0x000000a90300780c */ /* 0x000fe20003f24270 */
[-C--:B0-----:R-:W-:Y:S01]  /*8410*/  FMUL R9, R106, R154.reuse ;  /* 0x0000009a6a097220 */ /* 0x081fe20000400000 */
[C---:B------:R-:W-:Y:S02]  /*8420*/  ISETP.GT.AND P5, PT, R0.reuse, RZ, P3 ;  /* 0x000000ff0000720c */ /* 0x040fe40001fa4270 */
[----:B------:R-:W-:Y:S02]  /*8430*/  ISETP.GT.AND P4, PT, R0, RZ, P1 ;  /* 0x000000ff0000720c */ /* 0x000fe40000f84270 */
[----:B------:R0:W-:Y:S01]  /*8440*/  @P0 STG.E desc[UR36][R6.64+0x280], R9 ;  /* 0x0002800906000986 */ /* 0x0001e2000c101924 */
[----:B-1----:R-:W-:Y:S01]  /*8450*/  FMUL R11, R108, R154 ;  /* 0x0000009a6c0b7220 */ /* 0x002fe20000400000 */
[C---:B------:R-:W-:Y:S02]  /*8460*/  ISETP.GT.AND P3, PT, R0.reuse, 0x8, P3 ;  /* 0x000000080000780c */ /* 0x040fe40001f64270 */
[----:B------:R-:W-:Y:S01]  /*8470*/  @P2 STG.E desc[UR36][R6.64+0x284], R107 ;  /* 0x0002846b06002986 */ /* 0x000fe2000c101924 */
[----:B------:R-:W-:-:S02]  /*8480*/  ISETP.GT.AND P1, PT, R0, 0x8, P1 ;  /* 0x000000080000780c */ /* 0x000fc40000f24270 */
[C---:B------:R-:W-:Y:S02]  /*8490*/  ISETP.GT.AND P0, PT, R3.reuse, 0xb0, PT ;  /* 0x000000b00300780c */ /* 0x040fe40003f04270 */
[C---:B------:R-:W-:Y:S01]  /*84a0*/  ISETP.GT.AND P2, PT, R3.reuse, 0xb1, PT ;  /* 0x000000b10300780c */ /* 0x040fe20003f44270 */
[----:B------:R1:W-:Y:S01]  /*84b0*/  @P5 STG.E desc[UR36][R4.64+0x2a0], R11 ;  /* 0x0002a00b04005986 */ /* 0x0003e2000c101924 */
[----:B------:R-:W-:Y:S01]  /*84c0*/  ISETP.GT.AND P5, PT, R0, RZ, P0 ;  /* 0x000000ff0000720c */ /* 0x000fe200007a4270 */
[-C--:B0-----:R-:W-:Y:S01]  /*84d0*/  FMUL R9, R110, R154.reuse ;  /* 0x0000009a6e097220 */ /* 0x081fe20000400000 */
[C---:B------:R-:W-:Y:S01]  /*84e0*/  ISETP.GT.AND P0, PT, R0.reuse, 0x8, P0 ;  /* 0x000000080000780c */ /* 0x040fe20000704270 */
[----:B------:R-:W-:Y:S01]  /*84f0*/  @P4 STG.E desc[UR36][R4.64+0x2a4], R109 ;  /* 0x0002a46d04004986 */ /* 0x000fe2000c101924 */
[C---:B------:R-:W-:Y:S02]  /*8500*/  ISETP.GT.AND P4, PT, R0.reuse, RZ, P2 ;  /* 0x000000ff0000720c */ /* 0x040fe40001784270 */
[----:B------:R-:W-:Y:S01]  /*8510*/  ISETP.GT.AND P2, PT, R0, 0x8, P2 ;  /* 0x000000080000780c */ /* 0x000fe20001744270 */
[----:B------:R0:W-:Y:S01]  /*8520*/  @P3 STG.E desc[UR36][R6.64+0x2a0], R9 ;  /* 0x0002a00906003986 */ /* 0x0001e2000c101924 */
[----:B------:R-:W-:Y:S01]  /*8530*/  ISETP.GT.AND P3, PT, R3, 0xb9, PT ;  /* 0x000000b90300780c */ /* 0x000fe20003f64270 */
[----:B-1----:R-:W-:-:S02]  /*8540*/  FMUL R11, R112, R154 ;  /* 0x0000009a700b7220 */ /* 0x002fc40000400000 */
[----:B------:R-:W-:Y:S01]  /*8550*/  @P1 STG.E desc[UR36][R6.64+0x2a4], R111 ;  /* 0x0002a46f06001986 */ /* 0x000fe2000c101924 */
[----:B------:R-:W-:-:S03]  /*8560*/  ISETP.GT.AND P1, PT, R3, 0xb8, PT ;  /* 0x000000b80300780c */ /* 0x000fc60003f24270 */
[----:B------:R1:W-:Y:S01]  /*8570*/  @P5 STG.E desc[UR36][R4.64+0x2c0], R11 ;  /* 0x0002c00b04005986 */ /* 0x0003e2000c101924 */
[----:B------:R-:W-:Y:S01]  /*8580*/  ISETP.GT.AND P5, PT, R0, RZ, P1 ;  /* 0x000000ff0000720c */ /* 0x000fe20000fa4270 */
[-C--:B0-----:R-:W-:Y:S02]  /*8590*/  FMUL R9, R114, R154.reuse ;  /* 0x0000009a72097220 */ /* 0x081fe40000400000 */
[----:B------:R-:W-:Y:S01]  /*85a0*/  @P4 STG.E desc[UR36][R4.64+0x2c4], R113 ;  /* 0x0002c47104004986 */ /* 0x000fe2000c101924 */
[C---:B------:R-:W-:Y:S02]  /*85b0*/  ISETP.GT.AND P4, PT, R0.reuse, RZ, P3 ;  /* 0x000000ff0000720c */ /* 0x040fe40001f84270 */
[C---:B------:R-:W-:Y:S01]  /*85c0*/  ISETP.GT.AND P1, PT, R0.reuse, 0x8, P1 ;  /* 0x000000080000780c */ /* 0x040fe20000f24270 */
[----:B------:R0:W-:Y:S01]  /*85d0*/  @P0 STG.E desc[UR36][R6.64+0x2c0], R9 ;  /* 0x0002c00906000986 */ /* 0x0001e2000c101924 */
[C---:B------:R-:W-:Y:S02]  /*85e0*/  ISETP.GT.AND P0, PT, R3.reuse, 0xc0, PT ;  /* 0x000000c00300780c */ /* 0x040fe40003f04270 */
[----:B------:R-:W-:Y:S01]  /*85f0*/  ISETP.GT.AND P3, PT, R0, 0x8, P3 ;  /* 0x000000080000780c */ /* 0x000fe20001f64270 */
[----:B-1----:R-:W-:Y:S01]  /*8600*/  FMUL R11, R116, R154 ;  /* 0x0000009a740b7220 */ /* 0x002fe20000400000 */
        /* <DEDUP_REMOVED lines=69> */
[----:B------:R-:W-:Y:S02]  /*8a60*/  ISETP.GT.AND P3, PT, R0, 0x8, P3 ;  /* 0x000000080000780c */ /* 0x000fe40001f64270 */
[C---:B------:R-:W-:Y:S01]  /*8a70*/  ISETP.GT.AND P0, PT, R3.reuse, 0xf0, PT ;  /* 0x000000f00300780c */ /* 0x040fe20003f04270 */
        /* <DEDUP_REMOVED lines=12> */
[-C--:B-1----:R-:W-:Y:S01]  /*8b40*/  FMUL R11, R144, R154.reuse ;  /* 0x0000009a900b7220 */ /* 0x082fe20000400000 */
[----:B------:R-:W-:Y:S01]  /*8b50*/  @P3 STG.E desc[UR36][R6.64+0x3a4], R143 ;  /* 0x0003a48f06003986 */ /* 0x000fe2000c101924 */
[----:B------:R-:W-:Y:S01]  /*8b60*/  ISETP.GT.AND P3, PT, R3, 0xf8, PT ;  /* 0x000000f80300780c */ /* 0x000fe20003f64270 */
[----:B------:R-:W-:-:S02]  /*8b70*/  FMUL R3, R146, R154 ;  /* 0x0000009a92037220 */ /* 0x000fc40000400000 */
[----:B------:R1:W-:Y:S01]  /*8b80*/  @P5 STG.E desc[UR36][R4.64+0x3c0], R11 ;  /* 0x0003c00b04005986 */ /* 0x0003e2000c101924 */
[C---:B------:R-:W-:Y:S02]  /*8b90*/  ISETP.GT.AND P5, PT, R0.reuse, RZ, P3 ;  /* 0x000000ff0000720c */ /* 0x040fe40001fa4270 */
[C---:B------:R-:W-:Y:S01]  /*8ba0*/  ISETP.GT.AND P3, PT, R0.reuse, 0x8, P3 ;  /* 0x000000080000780c */ /* 0x040fe20001f64270 */
[----:B------:R-:W-:Y:S01]  /*8bb0*/  @P4 STG.E desc[UR36][R4.64+0x3c4], R145 ;  /* 0x0003c49104004986 */ /* 0x000fe2000c101924 */
[----:B------:R-:W-:Y:S01]  /*8bc0*/  ISETP.GT.AND P4, PT, R0, RZ, P1 ;  /* 0x000000ff0000720c */ /* 0x000fe20000f84270 */
[-C--:B0-----:R-:W-:Y:S01]  /*8bd0*/  FMUL R9, R148, R154.reuse ;  /* 0x0000009a94097220 */ /* 0x081fe20000400000 */
[----:B------:R-:W-:Y:S01]  /*8be0*/  ISETP.GT.AND P1, PT, R0, 0x8, P1 ;  /* 0x000000080000780c */ /* 0x000fe20000f24270 */
[----:B------:R-:W-:Y:S04]  /*8bf0*/  @P0 STG.E desc[UR36][R6.64+0x3c0], R3 ;  /* 0x0003c00306000986 */ /* 0x000fe8000c101924 */
[----:B------:R-:W-:Y:S01]  /*8c00*/  @P2 STG.E desc[UR36][R6.64+0x3c4], R147 ;  /* 0x0003c49306002986 */ /* 0x000fe2000c101924 */
[----:B-1----:R-:W-:-:S03]  /*8c10*/  FMUL R11, R150, R154 ;  /* 0x0000009a960b7220 */ /* 0x002fc60000400000 */
[----:B------:R-:W-:Y:S04]  /*8c20*/  @P5 STG.E desc[UR36][R4.64+0x3e0], R9 ;  /* 0x0003e00904005986 */ /* 0x000fe8000c101924 */
[----:B------:R0:W-:Y:S02]  /*8c30*/  @P4 STG.E desc[UR36][R4.64+0x3e4], R149 ;  /* 0x0003e49504004986 */ /* 0x0001e4000c101924 */
[----:B0-----:R-:W-:Y:S02]  /*8c40*/  @P3 IMAD.MOV.U32 R4, RZ, RZ, R6 ;  /* 0x000000ffff043224 */ /* 0x001fe400078e0006 */
[----:B------:R-:W-:-:S05]  /*8c50*/  @P3 IMAD.MOV.U32 R5, RZ, RZ, R7 ;  /* 0x000000ffff053224 */ /* 0x000fca00078e0007 */
[----:B------:R0:W-:Y:S04]  /*8c60*/  @P3 STG.E desc[UR36][R4.64+0x3e0], R11 ;  /* 0x0003e00b04003986 */ /* 0x0001e8000c101924 */
[----:B------:R0:W-:Y:S02]  /*8c70*/  @P1 STG.E desc[UR36][R6.64+0x3e4], R151 ;  /* 0x0003e49706001986 */ /* 0x0001e4000c101924 */
.L_x_282:
[----:B------:R-:W-:Y:S05]  /*8c80*/  BSYNC B0 ;  /* 0x0000000000007941 */ /* 0x000fea0003800000 */
.L_x_28:
[----:B------:R-:W-:Y:S01]  /*8c90*/  ULDC UR4, c[0x0][0xc] ;  /* 0x0000030000047ab9 */ /* 0x000fe20000000800 */
[----:B------:R-:W-:Y:S01]  /*8ca0*/  ULDC UR5, c[0x0][0x10] ;  /* 0x0000040000057ab9 */ /* 0x000fe20000000800 */
[----:B0-----:R-:W0:Y:S01]  /*8cb0*/  LDC R3, c[0x0][0x14] ;  /* 0x00000500ff037b82 */ /* 0x001e220000000800 */
[----:B------:R-:W-:Y:S01]  /*8cc0*/  UIMAD.WIDE.U32 UR4, UR4, UR5, URZ ;  /* 0x00000005040472a5 */ /* 0x000fe2000f8e003f */
[----:B------:R-:W-:Y:S01]  /*8cd0*/  PRMT R0, RZ, 0x7610, R0 ;  /* 0x00007610ff007816 */ /* 0x000fe20000000000 */
[----:B------:R-:W-:Y:S02]  /*8ce0*/  IMAD.MOV.U32 R152, RZ, RZ, -0x1 ;  /* 0xffffffffff987424 */ /* 0x000fe400078e00ff */
[----:B------:R-:W-:Y:S02]  /*8cf0*/  IMAD.MOV.U32 R23, RZ, RZ, -0x1 ;  /* 0xffffffffff177424 */ /* 0x000fe400078e00ff */
[----:B0-----:R-:W-:-:S04]  /*8d00*/  IMAD.WIDE.U32 R16, R3, UR4, R16 ;  /* 0x0000000403107c25 */ /* 0x001fc8000f8e0010 */
[----:B------:R-:W-:Y:S01]  /*8d10*/  IMAD R3, R3, UR5, RZ ;  /* 0x0000000503037c24 */ /* 0x000fe2000f8e02ff */
[----:B------:R-:W-:Y:S02]  /*8d20*/  ULDC.64 UR4, c[0x0][0x650] ;  /* 0x0001940000047ab9 */ /* 0x000fe40000000a00 */
[----:B------:R-:W-:Y:S01]  /*8d30*/  ISETP.GE.U32.AND P0, PT, R16, UR4, PT ;  /* 0x0000000410007c0c */ /* 0x000fe2000bf06070 */
[----:B------:R-:W-:-:S05]  /*8d40*/  IMAD.IADD R17, R17, 0x1, R3 ;  /* 0x0000000111117824 */ /* 0x000fca00078e0203 */
[----:B------:R-:W-:-:S13]  /*8d50*/  ISETP.GE.U32.AND.EX P0, PT, R17, UR5, PT, P0 ;  /* 0x0000000511007c0c */ /* 0x000fda000bf06100 */
[----:B------:R-:W-:Y:S05]  /*8d60*/  @P0 BRA `(.L_x_283) ;  /* 0x0000000400640947 */ /* 0x000fea0003800000 */
[----:B------:R-:W0:Y:S01]  /*8d70*/  S2R R12, SR_CTAID.X ;  /* 0x00000000000c7919 */ /* 0x000e220000002500 */
[----:B---3--:R-:W3:Y:S01]  /*8d80*/  LDC.64 R10, c[0x0][0x628] ;  /* 0x00018a00ff0a7b82 */ /* 0x008ee20000000a00 */
[----:B------:R-:W-:Y:S01]  /*8d90*/  ULDC UR4, c[0x0][0x150] ;  /* 0x0000540000047ab9 */ /* 0x000fe20000000800 */
[----:B-12-4-:R-:W-:Y:S01]  /*8da0*/  IMAD.MOV.U32 R8, RZ, RZ, R16 ;  /* 0x000000ffff087224 */ /* 0x016fe200078e0010 */
[----:B------:R-:W1:Y:S01]  /*8db0*/  S2R R24, SR_CTAID.Y ;  /* 0x0000000000187919 */ /* 0x000e620000002600 */
[----:B------:R-:W-:-:S04]  /*8dc0*/  IMAD.MOV.U32 R9, RZ, RZ, R17 ;  /* 0x000000ffff097224 */ /* 0x000fc800078e0011 */
[----:B------:R-:W2:Y:S08]  /*8dd0*/  LDC R21, c[0x0][0x144] ;  /* 0x00005100ff157b82 */ /* 0x000eb00000000800 */
[----:B------:R-:W4:Y:S08]  /*8de0*/  LDC R0, c[0x0][0x630] ;  /* 0x00018c00ff007b82 */ /* 0x000f300000000800 */
[----:B------:R-:W1:Y:S01]  /*8df0*/  LDC.64 R14, c[0x0][0x620] ;  /* 0x00018800ff0e7b82 */ /* 0x000e620000000a00 */
[----:B---3--:R-:W-:-:S04]  /*8e00*/  ISETP.NE.U32.AND P0, PT, R10, RZ, PT ;  /* 0x000000ff0a00720c */ /* 0x008fc80003f05070 */
[----:B------:R-:W-:Y:S02]  /*8e10*/  ISETP.NE.AND.EX P0, PT, R11, RZ, PT, P0 ;  /* 0x000000ff0b00720c */ /* 0x000fe40003f05300 */
[----:B0-----:R-:W-:-:S05]  /*8e20*/  I2FP.F32.U32 R3, R12 ;  /* 0x0000000c00037245 */ /* 0x001fca0000201000 */
[----:B------:R-:W-:-:S04]  /*8e30*/  FMUL R3, R3, UR4 ;  /* 0x0000000403037c20 */ /* 0x000fc80008400000 */
[----:B------:R0:W3:Y:S02]  /*8e40*/  F2I.U32.TRUNC.NTZ R20, R3 ;  /* 0x0000000300147305 */ /* 0x0000e4000020f000 */
[----:B--2-4-:R-:W-:Y:S05]  /*8e50*/  @!P0 BRA `(.L_x_284) ;  /* 0x0000000000288947 */ /* 0x014fea0003800000 */
[----:B0-----:R-:W0:Y:S02]  /*8e60*/  LDC R3, c[0x0][0x634] ;  /* 0x00018d00ff037b82 */ /* 0x001e240000000800 */
        /* <DEDUP_REMOVED lines=9> */
.L_x_284:
[----:B------:R-:W2:Y:S01]  /*8f00*/  LDC.64 R30, c[0x0][0x640] ;  /* 0x00019000ff1e7b82 */ /* 0x000ea20000000a00 */
[-CC-:B------:R-:W-:Y:S01]  /*8f10*/  SHF.R.U64 R23, R8, R0.reuse, R9.reuse ;  /* 0x0000000008177219 */ /* 0x180fe20000001209 */
[----:B---3--:R-:W-:Y:S01]  /*8f20*/  IMAD.MOV R20, RZ, RZ, -R20 ;  /* 0x000000ffff147224 */ /* 0x008fe200078e0a14 */
[----:B------:R-:W-:Y:S01]  /*8f30*/  SHF.R.U32.HI R0, RZ, R0, R9 ;  /* 0x00000000ff007219 */ /* 0x000fe20000011609 */
[----:B------:R-:W-:Y:S01]  /*8f40*/  ULDC UR4, c[0x0][0x154] ;  /* 0x0000550000047ab9 */ /* 0x000fe20000000800 */
[----:B0-----:R-:W-:Y:S01]  /*8f50*/  IADD3 R3, P0, RZ, -R23, RZ ;  /* 0x80000017ff037210 */ /* 0x001fe20007f1e0ff */
[----:B------:R-:W-:Y:S02]  /*8f60*/  IMAD R26, R21, R20, R12 ;  /* 0x00000014151a7224 */ /* 0x000fe400078e020c */
[----:B------:R-:W0:Y:S01]  /*8f70*/  LDC R6, c[0x0][0x618] ;  /* 0x00018600ff067b82 */ /* 0x000e220000000800 */
[----:B------:R-:W-:Y:S02]  /*8f80*/  IMAD.MOV.U32 R7, RZ, RZ, 0x1 ;  /* 0x00000001ff077424 */ /* 0x000fe400078e00ff */
[----:B------:R-:W-:-:S04]  /*8f90*/  IMAD.X R5, RZ, RZ, ~R0, P0 ;  /* 0x000000ffff057224 */ /* 0x000fc800000e0e00 */
[-C--:B-1----:R-:W-:Y:S01]  /*8fa0*/  IMAD R0, R5, R14.reuse, RZ ;  /* 0x0000000e05007224 */ /* 0x082fe200078e02ff */
[----:B------:R-:W1:Y:S01]  /*8fb0*/  LDC R8, c[0x0][0x608] ;  /* 0x00018200ff087b82 */ /* 0x000e620000000800 */
[----:B------:R-:W-:-:S04]  /*8fc0*/  IMAD.WIDE.U32 R4, R3, R14, R16 ;  /* 0x0000000e03047225 */ /* 0x000fc800078e0010 */
[----:B------:R-:W-:Y:S01]  /*8fd0*/  IMAD R3, R3, R15, R0 ;  /* 0x0000000f03037224 */ /* 0x000fe200078e0200 */
[----:B------:R-:W-:Y:S02]  /*8fe0*/  I2FP.F32.U32 R0, R24 ;  /* 0x0000001800007245 */ /* 0x000fe40000201000 */
[----:B------:R-:W3:Y:S01]  /*8ff0*/  LDC R28, c[0x0][0x658] ;  /* 0x00019600ff1c7b82 */ /* 0x000ee20000000800 */
[----:B------:R-:W-:Y:S01]  /*9000*/  IMAD.IADD R3, R5, 0x1, R3 ;  /* 0x0000000105037824 */ /* 0x000fe200078e0203 */
[----:B--2---:R-:W-:Y:S01]  /*9010*/  ISETP.NE.U32.AND P0, PT, R30, RZ, PT ;  /* 0x000000ff1e00720c */ /* 0x004fe20003f05070 */
[----:B------:R-:W-:Y:S01]  /*9020*/  FMUL R0, R0, UR4 ;  /* 0x0000000400007c20 */ /* 0x000fe20008400000 */
[----:B------:R-:W-:Y:S02]  /*9030*/  IMAD.MOV.U32 R5, RZ, RZ, -0x1 ;  /* 0xffffffffff057424 */ /* 0x000fe400078e00ff */
[----:B------:R-:W-:Y:S01]  /*9040*/  ISETP.NE.AND.EX P0, PT, R31, RZ, PT, P0 ;  /* 0x000000ff1f00720c */ /* 0x000fe20003f05300 */
[----:B------:R2:W4:Y:S01]  /*9050*/  F2I.U32.TRUNC.NTZ R13, R0 ;  /* 0x00000000000d7305 */ /* 0x000522000020f000 */
[----:B------:R-:W2:Y:S01]  /*9060*/  LDC R15, c[0x0][0x148] ;  /* 0x00005200ff0f7b82 */ /* 0x000ea20000000800 */
[----:B0-----:R-:W-:-:S02]  /*9070*/  SHF.R.U64 R12, R4, R6, R3 ;  /* 0x00000006040c7219 */ /* 0x001fc40000001203 */
[----:B------:R-:W-:-:S05]  /*9080*/  SHF.R.U32.HI R3, RZ, R6, R3 ;  /* 0x00000006ff037219 */ /* 0x000fca0000011603 */
[----:B------:R-:W0:Y:S01]  /*9090*/  LDC R20, c[0x0][0x600] ;  /* 0x00018000ff147b82 */ /* 0x000e220000000800 */
[-CC-:B-1----:R-:W-:Y:S02]  /*90a0*/  SHF.R.U64 R10, R12, R8.reuse, R3.reuse ;  /* 0x000000080c0a7219 */ /* 0x182fe40000001203 */
[----:B------:R-:W-:-:S05]  /*90b0*/  SHF.R.U32.HI R3, RZ, R8, R3 ;  /* 0x00000008ff037219 */ /* 0x000fca0000011603 */
[----:B------:R-:W1:Y:S01]  /*90c0*/  LDC R21, c[0x0][0x648] ;  /* 0x00019200ff157b82 */ /* 0x000e620000000800 */
[-C--:B---3--:R-:W-:Y:S02]  /*90d0*/  SHF.L.U32 R4, R5, R28.reuse, RZ ;  /* 0x0000001c05047219 */ /* 0x088fe400000006ff */
[-CC-:B------:R-:W-:Y:S02]  /*90e0*/  SHF.R.U64 R14, R10, R28.reuse, R3.reuse ;  /* 0x0000001c0a0e7219 */ /* 0x180fe40000001203 */
[----:B------:R-:W-:Y:S02]  /*90f0*/  SHF.R.U32.HI R5, RZ, R28, R3 ;  /* 0x0000001cff057219 */ /* 0x000fe40000011603 */
[----:B------:R-:W-:Y:S01]  /*9100*/  LOP3.LUT R153, RZ, R4, RZ, 0x33, !PT ;  /* 0x00000004ff997212 */ /* 0x000fe200078e33ff */
[----:B------:R-:W3:Y:S01]  /*9110*/  LDC R25, c[0x0][0x638] ;  /* 0x00018e00ff197b82 */ /* 0x000ee20000000800 */
[----:B------:R-:W-:Y:S01]  /*9120*/  SHF.L.U32 R28, R7, R28, RZ ;  /* 0x0000001c071c7219 */ /* 0x000fe200000006ff */
[----:B------:R-:W-:-:S06]  /*9130*/  IMAD.MOV.U32 R4, RZ, RZ, R14 ;  /* 0x000000ffff047224 */ /* 0x000fcc00078e000e */
[----:B------:R-:W0:Y:S01]  /*9140*/  LDC R27, c[0x0][0x610] ;  /* 0x00018400ff1b7b82 */ /* 0x000e220000000800 */
[----:B----4-:R-:W-:Y:S05]  /*9150*/  @!P0 BRA `(.L_x_285) ;  /* 0x0000000000288947 */ /* 0x010fea0003800000 */
[----:B------:R-:W4:Y:S02]  /*9160*/  LDC R3, c[0x0][0x64c] ;  /* 0x00019300ff037b82 */ /* 0x000f240000000800 */
[----:B----4-:R-:W-:-:S05]  /*9170*/  IADD3 R3, P0, R14, R3, RZ ;  /* 0x000000030e037210 */ /* 0x010fca0007f1e0ff */
        /* <DEDUP_REMOVED lines=8> */
.L_x_285:
[----:B------:R-:W-:Y:S01]  /*9200*/  ISETP.NE.AND P0, PT, R2, 0x1, PT ;  /* 0x000000010200780c */ /* 0x000fe20003f05270 */
[----:B------:R-:W-:Y:S01]  /*9210*/  IMAD.MOV R13, RZ, RZ, -R13 ;  /* 0x000000ffff0d7224 */ /* 0x000fe200078e0a0d */
[----:B-12---:R-:W-:Y:S01]  /*9220*/  SHF.R.U64 R0, R4, R21, R5 ;  /* 0x0000001504007219 */ /* 0x006fe20000001205 */
[----:B0-----:R-:W-:Y:S01]  /*9230*/  VIADD R5, R20, 0xffffffff ;  /* 0xffffffff14057836 */ /* 0x001fe20000000000 */
[----:B------:R-:W-:-:S03]  /*9240*/  LOP3.LUT R153, R10, R153, RZ, 0xc0, !PT ;  /* 0x000000990a997212 */ /* 0x000fc600078ec0ff */
[----:B------:R-:W-:Y:S01]  /*9250*/  IMAD.MOV R3, RZ, RZ, -R0 ;  /* 0x000000ffff037224 */ /* 0x000fe200078e0a00 */
[----:B------:R-:W-:Y:S01]  /*9260*/  LOP3.LUT R5, R12, R5, RZ, 0xc0, !PT ;  /* 0x000000050c057212 */ /* 0x000fe200078ec0ff */
[----:B------:R-:W-:Y:S02]  /*9270*/  IMAD R153, R28, R0, R153 ;  /* 0x000000001c997224 */ /* 0x000fe400078e0299 */
[----:B---3--:R-:W-:Y:S02]  /*9280*/  IMAD R0, R3, R25, R14 ;  /* 0x0000001903007224 */ /* 0x008fe400078e020e */
[----:B------:R-:W-:Y:S02]  /*9290*/  @P0 IMAD R26, R15, R13, R24 ;  /* 0x0000000d0f1a0224 */ /* 0x000fe400078e0218 */
[----:B------:R-:W-:Y:S02]  /*92a0*/  IMAD R4, R0, R20, R5 ;  /* 0x0000001400047224 */ /* 0x000fe400078e0205 */
[----:B------:R-:W-:-:S02]  /*92b0*/  IMAD R153, R153, R27, R26 ;  /* 0x0000001b99997224 */ /* 0x000fc400078e021a */
[----:B------:R-:W-:-:S03]  /*92c0*/  IMAD.MOV.U32 R3, RZ, RZ, 0x1 ;  /* 0x00000001ff037424 */ /* 0x000fc600078e00ff */
[----:B------:R-:W-:Y:S02]  /*92d0*/  SEL R152, R4, R153, !P0 ;  /* 0x0000009904987207 */ /* 0x000fe40004000000 */
[----:B------:R-:W-:Y:S02]  /*92e0*/  PRMT R0, R3, 0x7610, R0 ;  /* 0x0000761003007816 */ /* 0x000fe40000000000 */
[----:B------:R-:W-:-:S07]  /*92f0*/  SEL R153, R153, R4, !P0 ;  /* 0x0000000499997207 */ /* 0x000fce0004000000 */
.L_x_283:
[----:B------:R-:W-:-:S13]  /*9300*/  LOP3.LUT P0, RZ, R0, 0xff, RZ, 0xc0, !PT ;  /* 0x000000ff00ff7812 */ /* 0x000fda000780c0ff */
[----:B------:R-:W-:Y:S05]  /*9310*/  @P0 BRA `(.L_x_286) ;  /* 0xffffff7c00040947 */ /* 0x000fea000383ffff */
[----:B------:R-:W-:Y:S05]  /*9320*/  EXIT ;  /* 0x000000000000794d */ /* 0x000fea0003800000 */
.L_x_3:
[----:B0-----:R-:W-:Y:S01]  /*9330*/  ULDC.64 UR4, c[0x0][0x650] ;  /* 0x0001940000047ab9 */ /* 0x001fe20000000a00 */
        /* <DEDUP_REMOVED lines=25> */
.L_x_288:
[--C-:B------:R-:W-:Y:S01]  /*94d0*/  SHF.R.U64 R12, R10, R14, R11.reuse ;  /* 0x0000000e0a0c7219 */ /* 0x100fe2000000120b */
[----:B------:R-:W0:Y:S01]  /*94e0*/  LDC R22, c[0x0][0x618] ;  /* 0x00018600ff167b82 */ /* 0x000e220000000800 */
[----:B------:R-:W-:Y:S01]  /*94f0*/  I2FP.F32.U32 R6, R4 ;  /* 0x0000000400067245 */ /* 0x000fe20000201000 */
[----:B------:R-:W-:Y:S01]  /*9500*/  ULDC UR4, c[0x0][0x150] ;  /* 0x0000540000047ab9 */ /* 0x000fe20000000800 */
[----:B------:R-:W-:Y:S02]  /*9510*/  SHF.R.U32.HI R5, RZ, R14, R11 ;  /* 0x0000000eff057219 */ /* 0x000fe4000001160b */
[----:B------:R-:W-:Y:S01]  /*9520*/  IADD3 R9, P0, RZ, -R12, RZ ;  /* 0x8000000cff097210 */ /* 0x000fe20007f1e0ff */
[----:B------:R-:W-:Y:S01]  /*9530*/  FMUL R11, R6, UR4 ;  /* 0x00000004060b7c20 */ /* 0x000fe20008400000 */
[----:B------:R-:W-:Y:S01]  /*9540*/  ULDC UR4, c[0x0][0x154] ;  /* 0x0000550000047ab9 */ /* 0x000fe20000000800 */
[----:B------:R-:W1:Y:S02]  /*9550*/  LDC.64 R24, c[0x0][0x640] ;  /* 0x00019000ff187b82 */ /* 0x000e640000000a00 */
[----:B------:R-:W-:-:S02]  /*9560*/  IMAD.X R5, RZ, RZ, ~R5, P0 ;  /* 0x000000ffff057224 */ /* 0x000fc400000e0e05 */
[----:B------:R-:W2:Y:S01]  /*9570*/  F2I.U32.TRUNC.NTZ R11, R11 ;  /* 0x0000000b000b7305 */ /* 0x000ea2000020f000 */
[----:B------:R-:W-:-:S03]  /*9580*/  IMAD.WIDE.U32 R6, R9, R20, R16 ;  /* 0x0000001409067225 */ /* 0x000fc600078e0010 */
[----:B------:R-:W3:Y:S01]  /*9590*/  LDC R13, c[0x0][0x144] ;  /* 0x00005100ff0d7b82 */ /* 0x000ee20000000800 */
[----:B------:R-:W-:-:S04]  /*95a0*/  IMAD R8, R5, R20, RZ ;  /* 0x0000001405087224 */ /* 0x000fc800078e02ff */
[----:B------:R-:W-:Y:S02]  /*95b0*/  IMAD R5, R9, R21, R8 ;  /* 0x0000001509057224 */ /* 0x000fe400078e0208 */
[----:B------:R-:W-:Y:S01]  /*95c0*/  IMAD.MOV.U32 R8, RZ, RZ, -0x1 ;  /* 0xffffffffff087424 */ /* 0x000fe200078e00ff */
[----:B------:R-:W4:Y:S01]  /*95d0*/  LDC R14, c[0x0][0x608] ;  /* 0x00018200ff0e7b82 */ /* 0x000f220000000800 */
[----:B------:R-:W-:Y:S01]  /*95e0*/  IMAD.IADD R5, R7, 0x1, R5 ;  /* 0x0000000107057824 */ /* 0x000fe200078e0205 */
[----:B------:R-:W-:-:S04]  /*95f0*/  I2FP.F32.U32 R7, R3 ;  /* 0x0000000300077245 */ /* 0x000fc80000201000 */
[-C--:B0-----:R-:W-:Y:S01]  /*9600*/  SHF.R.U64 R10, R6, R22.reuse, R5 ;  /* 0x00000016060a7219 */ /* 0x081fe20000001205 */
[----:B--2---:R-:W-:Y:S01]  /*9610*/  IMAD.MOV R6, RZ, RZ, -R11 ;  /* 0x000000ffff067224 */ /* 0x004fe200078e0a0b */
[----:B------:R-:W0:Y:S01]  /*9620*/  LDC R9, c[0x0][0x658] ;  /* 0x00019600ff097b82 */ /* 0x000e220000000800 */
[----:B-1----:R-:W-:Y:S01]  /*9630*/  ISETP.NE.U32.AND P0, PT, R24, RZ, PT ;  /* 0x000000ff1800720c */ /* 0x002fe20003f05070 */
[----:B------:R-:W-:Y:S01]  /*9640*/  FMUL R7, R7, UR4 ;  /* 0x0000000407077c20 */ /* 0x000fe20008400000 */
[----:B------:R-:W-:Y:S02]  /*9650*/  SHF.R.U32.HI R5, RZ, R22, R5 ;  /* 0x00000016ff057219 */ /* 0x000fe40000011605 */
[----:B------:R-:W-:-:S03]  /*9660*/  ISETP.NE.AND.EX P0, PT, R25, RZ, PT, P0 ;  /* 0x000000ff1900720c */ /* 0x000fc60003f05300 */
[----:B------:R-:W1:Y:S01]  /*9670*/  LDC R20, c[0x0][0x148] ;  /* 0x00005200ff147b82 */ /* 0x000e620000000800 */
[----:B---3--:R-:W-:Y:S02]  /*9680*/  IMAD R23, R13, R6, R4 ;  /* 0x000000060d177224 */ /* 0x008fe400078e0204 */
[----:B------:R-:W-:-:S05]  /*9690*/  IMAD.MOV.U32 R6, RZ, RZ, 0x1 ;  /* 0x00000001ff067424 */ /* 0x000fca00078e00ff */
[----:B------:R-:W2:Y:S01]  /*96a0*/  LDC R21, c[0x0][0x600] ;  /* 0x00018000ff157b82 */ /* 0x000ea20000000800 */
[-CC-:B----4-:R-:W-:Y:S02]  /*96b0*/  SHF.R.U64 R13, R10, R14.reuse, R5.reuse ;  /* 0x0000000e0a0d7219 */ /* 0x190fe40000001205 */
[----:B------:R-:W-:Y:S02]  /*96c0*/  SHF.R.U32.HI R4, RZ, R14, R5 ;  /* 0x0000000eff047219 */ /* 0x000fe40000011605 */
[----:B------:R3:W4:Y:S03]  /*96d0*/  F2I.U32.TRUNC.NTZ R14, R7 ;  /* 0x00000007000e7305 */ /* 0x000726000020f000 */
[----:B------:R-:W1:Y:S01]  /*96e0*/  LDC R26, c[0x0][0x648] ;  /* 0x00019200ff1a7b82 */ /* 0x000e620000000800 */
[-C--:B0-----:R-:W-:Y:S02]  /*96f0*/  SHF.R.U64 R15, R13, R9.reuse, R4 ;  /* 0x000000090d0f7219 */ /* 0x081fe40000001204 */
[----:B------:R-:W-:-:S02]  /*9700*/  SHF.L.U32 R8, R8, R9, RZ ;  /* 0x0000000908087219 */ /* 0x000fc400000006ff */
[-C--:B------:R-:W-:Y:S01]  /*9710*/  SHF.R.U32.HI R5, RZ, R9.reuse, R4 ;  /* 0x00000009ff057219 */ /* 0x080fe20000011604 */
[----:B------:R-:W-:Y:S01]  /*9720*/  IMAD.MOV.U32 R4, RZ, RZ, R15 ;  /* 0x000000ffff047224 */ /* 0x000fe200078e000f */
[----:B------:R-:W-:Y:S01]  /*9730*/  SHF.L.U32 R22, R6, R9, RZ ;  /* 0x0000000906167219 */ /* 0x000fe200000006ff */
[----:B------:R-:W0:Y:S01]  /*9740*/  LDC R27, c[0x0][0x638] ;  /* 0x00018e00ff1b7b82 */ /* 0x000e220000000800 */
[----:B------:R-:W-:-:S07]  /*9750*/  LOP3.LUT R28, RZ, R8, RZ, 0x33, !PT ;  /* 0x00000008ff1c7212 */ /* 0x000fce00078e33ff */
        /* <DEDUP_REMOVED lines=12> */
.L_x_289:
[----:B------:R-:W-:Y:S01]  /*9820*/  ISETP.NE.AND P0, PT, R2, 0x1, PT ;  /* 0x000000010200780c */ /* 0x000fe20003f05270 */
[----:B--2---:R-:W-:Y:S01]  /*9830*/  VIADD R7, R21, 0xffffffff ;  /* 0xffffffff15077836 */ /* 0x004fe20000000000 */
[----:B-1----:R-:W-:Y:S01]  /*9840*/  SHF.R.U64 R5, R4, R26, R5 ;  /* 0x0000001a04057219 */ /* 0x002fe20000001205 */
[----:B------:R-:W-:Y:S01]  /*9850*/  IMAD.MOV R14, RZ, RZ, -R14 ;  /* 0x000000ffff0e7224 */ /* 0x000fe200078e0a0e */
[----:B------:R-:W-:Y:S01]  /*9860*/  LOP3.LUT R4, R13, R28, RZ, 0xc0, !PT ;  /* 0x0000001c0d047212 */ /* 0x000fe200078ec0ff */
[----:B------:R-:W-:Y:S01]  /*9870*/  IMAD.MOV.U32 R8, RZ, RZ, R12 ;  /* 0x000000ffff087224 */ /* 0x000fe200078e000c */
[----:B------:R-:W-:Y:S01]  /*9880*/  LOP3.LUT R10, R10, R7, RZ, 0xc0, !PT ;  /* 0x000000070a0a7212 */ /* 0x000fe200078ec0ff */
[----:B------:R-:W-:Y:S02]  /*9890*/  IMAD.MOV R6, RZ, RZ, -R5 ;  /* 0x000000ffff067224 */ /* 0x000fe400078e0a05 */
[----:B------:R-:W-:-:S04]  /*98a0*/  IMAD R4, R22, R5, R4 ;  /* 0x0000000516047224 */ /* 0x000fc800078e0204 */
[----:B------:R-:W-:Y:S02]  /*98b0*/  @P0 IMAD R23, R20, R14, R3 ;  /* 0x0000000e14170224 */ /* 0x000fe400078e0203 */
[----:B0-----:R-:W-:Y:S02]  /*98c0*/  IMAD R3, R6, R27, R15 ;  /* 0x0000001b06037224 */ /* 0x001fe400078e020f */
[----:B------:R-:W-:Y:S02]  /*98d0*/  IMAD R7, R4, R29, R23 ;  /* 0x0000001d04077224 */ /* 0x000fe400078e0217 */
[----:B------:R-:W-:Y:S02]  /*98e0*/  IMAD R4, R3, R21, R10 ;  /* 0x0000001503047224 */ /* 0x000fe400078e020a */
[----:B------:R-:W-:-:S03]  /*98f0*/  IMAD.MOV.U32 R6, RZ, RZ, 0x1 ;  /* 0x00000001ff067424 */ /* 0x000fc600078e00ff */
[----:B------:R-:W-:Y:S02]  /*9900*/  SEL R9, R4, R7, !P0 ;  /* 0x0000000704097207 */ /* 0x000fe40004000000 */
[----:B------:R-:W-:-:S07]  /*9910*/  SEL R7, R7, R4, !P0 ;  /* 0x0000000407077207 */ /* 0x000fce0004000000 */
.L_x_287:
[----:B------:R-:W-:-:S08]  /*9920*/  NOP ;  /* 0x0000000000007918 */ /* 0x000fd00000000000 */
[----:B------:R-:W0:-:S00]  /*9930*/  USETMAXREG.DEALLOC.CTAPOOL 0x28 ;  /* 0x00000028000079c8 */ /* 0x000e0000080e0500 */
[----:B0-----:R-:W-:-:S13]  /*9940*/  ISETP.NE.AND P0, PT, R0, RZ, PT ;  /* 0x000000ff0000720c */ /* 0x001fda0003f05270 */
[----:B------:R-:W-:Y:S05]  /*9950*/  @P0 EXIT ;  /* 0x000000000000094d */ /* 0x000fea0003800000 */
[----:B------:R-:W-:Y:S01]  /*9960*/  LOP3.LUT P0, RZ, R6, 0xff, RZ, 0xc0, !PT ;  /* 0x000000ff06ff7812 */ /* 0x000fe2000780c0ff */
[----:B------:R-:W-:Y:S02]  /*9970*/  IMAD.MOV.U32 R3, RZ, RZ, 0x1 ;  /* 0x00000001ff037424 */ /* 0x000fe400078e00ff */
[----:B------:R-:W-:-:S10]  /*9980*/  IMAD.MOV.U32 R0, RZ, RZ, RZ ;  /* 0x000000ffff007224 */ /* 0x000fd400078e00ff */
[----:B------:R-:W-:Y:S05]  /*9990*/  @!P0 BRA `(.L_x_290) ;  /* 0x0000000c00c08947 */ /* 0x000fea0003800000 */
[----:B------:R-:W0:Y:S01]  /*99a0*/  LDC R0, c[0x0][0x28c] ;  /* 0x0000a300ff007b82 */ /* 0x000e220000000800 */
[----:B------:R-:W-:Y:S01]  /*99b0*/  ULDC UR21, c[0x0][0x658] ;  /* 0x0001960000157ab9 */ /* 0x000fe20000000800 */
[----:B------:R-:W-:Y:S01]  /*99c0*/  UMOV UR5, 0xffffffff ;  /* 0xffffffff00057882 */ /* 0x000fe20000000000 */
[----:B------:R-:W-:Y:S01]  /*99d0*/  ULDC UR4, c[0x0][0xc] ;  /* 0x0000030000047ab9 */ /* 0x000fe20000000800 */
[----:B------:R-:W-:Y:S01]  /*99e0*/  USHF.L.U32 UR29, UR5, UR21, URZ ;  /* 0x00000015051d7299 */ /* 0x000fe2000800063f */
[C---:B------:R-:W-:Y:S01]  /*99f0*/  LOP3.LUT P2, RZ, R18.reuse, 0x7f, RZ, 0xc0, !PT ;  /* 0x0000007f12ff7812 */ /* 0x040fe2000784c0ff */
[----:B------:R-:W-:Y:S01]  /*9a00*/  UMOV UR6, 0x1 ;  /* 0x0000000100067882 */ /* 0x000fe20000000000 */
[----:B------:R-:W-:Y:S01]  /*9a10*/  ULDC UR5, c[0x0][0x10] ;  /* 0x0000040000057ab9 */ /* 0x000fe20000000800 */
[----:B------:R-:W-:Y:S01]  /*9a20*/  LOP3.LUT P0, RZ, R18, 0x1f, RZ, 0xc0, !PT ;  /* 0x0000001f12ff7812 */ /* 0x000fe2000780c0ff */
[----:B------:R-:W-:Y:S01]  /*9a30*/  UIMAD.WIDE.U32 UR4, UR4, UR5, URZ ;  /* 0x00000005040472a5 */ /* 0x000fe2000f8e003f */
[----:B------:R-:W-:Y:S01]  /*9a40*/  BSSY B0, `(.L_x_290) ;  /* 0x00000e5000007945 */ /* 0x000fe20003800000 */
[----:B------:R-:W-:Y:S01]  /*9a50*/  USHF.L.U32 UR21, UR6, UR21, URZ ;  /* 0x0000001506157299 */ /* 0x000fe2000800063f */
[----:B------:R-:W-:Y:S01]  /*9a60*/  IMAD.MOV.U32 R11, RZ, RZ, 0x1 ;  /* 0x00000001ff0b7424 */ /* 0x000fe200078e00ff */
[----:B------:R-:W-:Y:S01]  /*9a70*/  LOP3.LUT R18, R19, 0x2, RZ, 0xfc, !PT ;  /* 0x0000000213127812 */ /* 0x000fe200078efcff */
[----:B------:R-:W-:Y:S01]  /*9a80*/  ULDC UR6, c[0x0][0x14] ;  /* 0x0000050000067ab9 */ /* 0x000fe20000000800 */
[----:B------:R-:W-:Y:S01]  /*9a90*/  PLOP3.LUT P0, PT, P0, P2, PT, 0x8a, 0x0 ;  /* 0x000000000000781c */ /* 0x000fe20000705172 */
[----:B------:R-:W-:-:S02]  /*9aa0*/  UIMAD.WIDE.U32 UR14, UR4, UR6, URZ ;  /* 0x00000006040e72a5 */ /* 0x000fc4000f8e003f */
[----:B------:R-:W-:Y:S01]  /*9ab0*/  UIMAD UR37, UR5, UR6, URZ ;  /* 0x00000006052572a4 */ /* 0x000fe2000f8e023f */
[----:B------:R-:W-:Y:S01]  /*9ac0*/  ULDC UR13, c[0x0][0x600] ;  /* 0x00018000000d7ab9 */ /* 0x000fe20000000800 */
[----:B------:R-:W-:Y:S02]  /*9ad0*/  ULOP3.LUT UR29, URZ, UR29, URZ, 0x33, !UPT ;  /* 0x0000001d3f1d7292 */ /* 0x000fe4000f8e333f */
[----:B------:R-:W-:Y:S01]  /*9ae0*/  UIADD3 UR13, UR13, -0x1, URZ ;  /* 0xffffffff0d0d7890 */ /* 0x000fe2000fffe03f */
[----:B0-----:R-:W-:Y:S01]  /*9af0*/  VIADD R0, R0, 0x7f ;  /* 0x0000007f00007836 */ /* 0x001fe20000000000 */
[----:B------:R-:W-:Y:S01]  /*9b00*/  UIADD3 UR37, UR15, UR37, URZ ;  /* 0x000000250f257290 */ /* 0x000fe2000fffe03f */
[----:B------:R-:W-:-:S03]  /*9b10*/  ULDC.64 UR22, c[0x0][0x198] ;  /* 0x0000660000167ab9 */ /* 0x000fc60000000a00 */
[----:B------:R-:W-:-:S04]  /*9b20*/  SHF.R.S32.HI R3, RZ, 0x1f, R0 ;  /* 0x0000001fff037819 */ /* 0x000fc80000011400 */
[----:B------:R-:W-:Y:S01]  /*9b30*/  LEA.HI R3, R3, R0, RZ, 0x7 ;  /* 0x0000000003037211 */ /* 0x000fe200078f38ff */
[----:B------:R-:W-:-:S03]  /*9b40*/  IMAD.MOV.U32 R0, RZ, RZ, RZ ;  /* 0x000000ffff007224 */ /* 0x000fc600078e00ff */
[----:B------:R-:W-:Y:S01]  /*9b50*/  SHF.R.S32.HI R13, RZ, 0x7, R3 ;  /* 0x00000007ff0d7819 */ /* 0x000fe20000011403 */
[----:B------:R-:W-:-:S04]  /*9b60*/  IMAD.MOV.U32 R3, RZ, RZ, 0x1 ;  /* 0x00000001ff037424 */ /* 0x000fc800078e00ff */
[----:B------:R-:W-:-:S07]  /*9b70*/  VIADD R10, R13, 0x1 ;  /* 0x000000010d0a7836 */ /* 0x000fce0000000000 */
.L_x_302:
[----:B------:R-:W-:-:S03]  /*9b80*/  UMOV UR4, 0xffffffff ;  /* 0xffffffff00047882 */ /* 0x000fc60000000000 */
[----:B------:R-:W-:Y:S05]  /*9b90*/  BRA.DIV UR4, `(.L_x_291) ;  /* 0x00000012042c7947 */ /* 0x000fea000b800000 */
[----:B------:R-:W-:-:S13]  /*9ba0*/  ELECT P6, URZ, PT ;  /* 0x00000000003f782f */ /* 0x000fda00038c0000 */
.L_x_313:
[----:B------:R-:W0:Y:S01]  /*9bb0*/  LDC R4, c[0x0][0x28c] ;  /* 0x0000a300ff047b82 */ /* 0x000e220000000800 */
[----:B------:R-:W-:Y:S01]  /*9bc0*/  BSSY B1, `(.L_x_292) ;  /* 0x000005a000017945 */ /* 0x000fe20003800000 */
[----:B0-----:R-:W-:-:S13]  /*9bd0*/  ISETP.LT.OR P6, PT, R4, 0x1, !P6 ;  /* 0x000000010400780c */ /* 0x001fda00077c1670 */
[----:B------:R-:W-:Y:S05]  /*9be0*/  @P6 BRA `(.L_x_293) ;  /* 0x00000004005c6947 */ /* 0x000fea0003800000 */
[----:B------:R-:W-:Y:S02]  /*9bf0*/  IMAD.SHL.U32 R14, R7, 0x80, RZ ;  /* 0x00000080070e7824 */ /* 0x000fe400078e00ff */
[----:B------:R-:W-:Y:S02]  /*9c00*/  IMAD.SHL.U32 R15, R9, 0x100, RZ ;  /* 0x00000100090f7824 */ /* 0x000fe400078e00ff */
[----:B------:R-:W-:Y:S02]  /*9c10*/  IMAD.MOV.U32 R20, RZ, RZ, RZ ;  /* 0x000000ffff147224 */ /* 0x000fe400078e00ff */
[----:B------:R-:W-:Y:S02]  /*9c20*/  IMAD.MOV.U32 R4, RZ, RZ, R10 ;  /* 0x000000ffff047224 */ /* 0x000fe400078e000a */
[----:B------:R-:W-:Y:S02]  /*9c30*/  IMAD.MOV.U32 R5, RZ, RZ, R3 ;  /* 0x000000ffff057224 */ /* 0x000fe400078e0003 */
[----:B------:R-:W-:-:S07]  /*9c40*/  IMAD.MOV.U32 R6, RZ, RZ, R0 ;  /* 0x000000ffff067224 */ /* 0x000fce00078e0000 */
.L_x_297:
[----:B------:R-:W0:Y:S01]  /*9c50*/  S2R R12, SR_CgaCtaId ;  /* 0x00000000000c7919 */ /* 0x000e220000008800 */
[----:B------:R-:W-:Y:S01]  /*9c60*/  MOV R7, 0x400 ;  /* 0x0000040000077802 */ /* 0x000fe20000000f00 */
[----:B------:R-:W1:Y:S03]  /*9c70*/  @!P2 LDC R9, c[0x0][0x500] ;  /* 0x00014000ff09ab82 */ /* 0x000e660000000800 */
[----:B0-----:R-:W-:Y:S02]  /*9c80*/  LEA R21, R12, R7, 0x18 ;  /* 0x000000070c157211 */ /* 0x001fe400078ec0ff */
[----:B------:R-:W-:-:S03]  /*9c90*/  SHF.L.U32 R7, R5, 0x1f, RZ ;  /* 0x0000001f05077819 */ /* 0x000fc600000006ff */
[----:B------:R-:W-:-:S04]  /*9ca0*/  IMAD R12, R6, 0x8, R21 ;  /* 0x00000008060c7824 */ /* 0x000fc800078e0215 */
[----:B------:R-:W0:Y:S02]  /*9cb0*/  SYNCS.PHASECHK.TRANS64.TRYWAIT P1, [R12+URZ+0x20], R7 ;  /* 0x000020070c0075a7 */ /* 0x000e24000802017f */
[----:B01----:R-:W-:Y:S05]  /*9cc0*/  @!P1 BRA `(.L_x_294) ;  /* 0x0000001000009947 */ /* 0x003fea0003800000 */
.L_x_314:
[----:B0-----:R-:W-:Y:S01]  /*9cd0*/  PRMT R7, R18, 0x9910, RZ ;  /* 0x0000991012077816 */ /* 0x001fe200000000ff */
[----:B------:R0:W-:Y:S03]  /*9ce0*/  @!P2 SYNCS.ARRIVE.TRANS64 RZ, [R12+URZ], R9 ;  /* 0x000000090cffa9a7 */ /* 0x0001e6000800003f */
[----:B------:R-:W-:-:S13]  /*9cf0*/  ISETP.NE.AND P1, PT, R7, 0x2, PT ;  /* 0x000000020700780c */ /* 0x000fda0003f25270 */
[----:B0-----:R-:W-:Y:S05]  /*9d00*/  @P1 BRA `(.L_x_295) ;  /* 0x0000000000041947 */ /* 0x001fea0003800000 */
[----:B------:R-:W-:Y:S01]  /*9d10*/  BPT.TRAP 0x1 ;  /* 0x000000040000795c */ /* 0x000fe20000300000 */
.L_x_295:
[----:B------:R-:W-:Y:S05]  /*9d20*/  @P0 BRA `(.L_x_296) ;  /* 0x0000000000040947 */ /* 0x000fea0003800000 */
[----:B------:R-:W-:Y:S01]  /*9d30*/  BPT.TRAP 0x1 ;  /* 0x000000040000795c */ /* 0x000fe20000300000 */
.L_x_296:
[----:B------:R-:W-:Y:S01]  /*9d40*/  R2UR UR56, R21 ;  /* 0x00000000153872ca */ /* 0x000fe200000e0000 */
[----:B------:R-:W-:Y:S01]  /*9d50*/  IMAD R21, R6, 0x10000, R21 ;  /* 0x0001000006157824 */ /* 0x000fe200078e0215 */
[----:B------:R-:W-:Y:S01]  /*9d60*/  R2UR UR10, R20 ;  /* 0x00000000140a72ca */ /* 0x000fe200000e0000 */
[----:B------:R-:W-:Y:S01]  /*9d70*/  UIADD3 UR30, UP0, UR22, 0xf0, URZ ;  /* 0x000000f0161e7890 */ /* 0x000fe2000ff1e03f */
[----:B------:R-:W-:Y:S01]  /*9d80*/  R2UR UR16, R6 ;  /* 0x00000000061072ca */ /* 0x000fe200000e0000 */
[----:B------:R-:W-:Y:S01]  /*9d90*/  VIADD R4, R4, 0xffffffff ;  /* 0xffffffff04047836 */ /* 0x000fe20000000000 */
[----:B------:R-:W-:Y:S01]  /*9da0*/  R2UR UR32, R21 ;  /* 0x00000000152072ca */ /* 0x000fe200000e0000 */
[----:B------:R-:W-:Y:S01]  /*9db0*/  UIADD3.X UR31, URZ, UR23, URZ, UP0, !UPT ;  /* 0x000000173f1f7290 */ /* 0x000fe200087fe43f */
[----:B------:R-:W-:Y:S01]  /*9dc0*/  R2UR UR9, R12 ;  /* 0x000000000c0972ca */ /* 0x000fe200000e0000 */
[----:B------:R-:W-:Y:S01]  /*9dd0*/  UIADD3 UR6, UP1, UR22, 0x1f0, URZ ;  /* 0x000001f016067890 */ /* 0x000fe2000ff3e03f */
[----:B------:R-:W-:Y:S01]  /*9de0*/  R2UR UR11, R14 ;  /* 0x000000000e0b72ca */ /* 0x000fe200000e0000 */
[----:B------:R-:W-:Y:S01]  /*9df0*/  UMOV UR4, 0x0 ;  /* 0x0000000000047882 */ /* 0x000fe20000000000 */
[----:B------:R-:W-:Y:S01]  /*9e00*/  R2UR UR12, R8 ;  /* 0x00000000080c72ca */ /* 0x000fe200000e0000 */
[----:B------:R-:W-:Y:S01]  /*9e10*/  UIADD3 UR56, UR56, 0x40100, URZ ;  /* 0x0004010038387890 */ /* 0x000fe2000fffe03f */
[----:B------:R-:W-:Y:S01]  /*9e20*/  R2UR UR59, R15 ;  /* 0x000000000f3b72ca */ /* 0x000fe200000e0000 */
[----:B------:R-:W-:Y:S01]  /*9e30*/  UIADD3 UR50, UR10, 0x20, URZ ;  /* 0x000000200a327890 */ /* 0x000fe2000fffe03f */
[----:B------:R-:W-:Y:S01]  /*9e40*/  ISETP.GT.AND P3, PT, R4, 0x1, PT ;  /* 0x000000010400780c */ /* 0x000fe20003f64270 */
[----:B------:R-:W-:Y:S01]  /*9e50*/  ULEA UR56, UR16, UR56, 0x11 ;  /* 0x0000003810387291 */ /* 0x000fe2000f8e883f */
[----:B------:R-:W-:Y:S01]  /*9e60*/  VIADD R6, R6, 0x1 ;  /* 0x0000000106067836 */ /* 0x000fe20000000000 */
[----:B------:R-:W-:Y:S01]  /*9e70*/  UIADD3 UR8, UR32, 0x100, URZ ;  /* 0x0000010020087890 */ /* 0x000fe2000fffe03f */
[----:B------:R-:W-:Y:S01]  /*9e80*/  VIADD R20, R20, 0x80 ;  /* 0x0000008014147836 */ /* 0x000fe20000000000 */
[----:B------:R-:W-:-:S02]  /*9e90*/  UIADD3 UR48, UR32, 0x4100, URZ ;  /* 0x0000410020307890 */ /* 0x000fc4000fffe03f */
[----:B------:R-:W-:Y:S01]  /*9ea0*/  UIADD3 UR42, UR10, 0x40, URZ ;  /* 0x000000400a2a7890 */ /* 0x000fe2000fffe03f */
[C---:B------:R-:W-:Y:S01]  /*9eb0*/  ISETP.NE.AND P1, PT, R6.reuse, 0x4, PT ;  /* 0x000000040600780c */ /* 0x040fe20003f25270 */
[----:B------:R-:W-:Y:S02]  /*9ec0*/  UIADD3 UR40, UR32, 0x8100, URZ ;  /* 0x0000810020287890 */ /* 0x000fe4000fffe03f */
[----:B------:R-:W-:Y:S01]  /*9ed0*/  UIADD3 UR34, UR10, 0x60, URZ ;  /* 0x000000600a227890 */ /* 0x000fe2000fffe03f */
[----:B------:R-:W-:Y:S01]  /*9ee0*/  SEL R12, RZ, 0x1, P1 ;  /* 0x00000001ff0c7807 */ /* 0x000fe20000800000 */
[----:B------:R-:W-:Y:S01]  /*9ef0*/  UIADD3 UR32, UR32, 0xc100, URZ ;  /* 0x0000c10020207890 */ /* 0x000fe2000fffe03f */
[----:B------:R-:W-:Y:S01]  /*9f00*/  SEL R6, R6, RZ, P1 ;  /* 0x000000ff06067207 */ /* 0x000fe20000800000 */
[----:B------:R-:W-:Y:S01]  /*9f10*/  UMOV UR5, 0x10000000 ;  /* 0x1000000000057882 */ /* 0x000fe20000000000 */
[----:B------:R-:W-:Y:S01]  /*9f20*/  UIADD3.X UR7, URZ, UR23, URZ, UP1, !UPT ;  /* 0x000000173f077290 */ /* 0x000fe20008ffe43f */
[----:B------:R0:W-:Y:S01]  /*9f30*/  UTMALDG.3D [UR8], [UR30], desc[UR4] ;  /* 0x000004081e0075b4 */ /* 0x0001e20008011000 */
[----:B------:R-:W-:Y:S01]  /*9f40*/  UIADD3 UR24, UR56, 0x8000, URZ ;  /* 0x0000800038187890 */ /* 0x000fe2000fffe03f */
[----:B------:R-:W-:Y:S01]  /*9f50*/  LOP3.LUT R5, R5, R12, RZ, 0x3c, !PT ;  /* 0x0000000c05057212 */ /* 0x000fe200078e3cff */
[----:B------:R-:W-:Y:S01]  /*9f60*/  UIADD3 UR16, UR56, 0x10000, URZ ;  /* 0x0001000038107890 */ /* 0x000fe2000fffe03f */
[----:B------:R-:W-:Y:S01]  /*9f70*/  UMOV UR49, UR9 ;  /* 0x0000000900317c82 */ /* 0x000fe20008000000 */
        /* <DEDUP_REMOVED lines=8> */
[----:B------:R1:W-:Y:S01]  /*a000*/  UTMALDG.3D [UR48], [UR30], desc[UR4] ;  /* 0x000004301e0075b4 */ /* 0x0003e20008011000 */
        /* <DEDUP_REMOVED lines=9> */
[----:B0-----:R-:W-:Y:S01]  /*a0a0*/  UIADD3 UR8, UR56, 0x18000, URZ ;  /* 0x0001800038087890 */ /* 0x001fe2000fffe03f */
[----:B------:R-:W-:Y:S01]  /*a0b0*/  UMOV UR19, UR59 ;  /* 0x0000003b00137c82 */ /* 0x000fe20008000000 */
[----:B------:R-:W-:Y:S01]  /*a0c0*/  UMOV UR20, UR12 ;  /* 0x0000000c00147c82 */ /* 0x000fe20008000000 */
[----:B------:R-:W-:Y:S01]  /*a0d0*/  UMOV UR18, UR42 ;  /* 0x0000002a00127c82 */ /* 0x000fe20008000000 */
[----:B------:R-:W-:Y:S01]  /*a0e0*/  UMOV UR11, UR59 ;  /* 0x0000003b000b7c82 */ /* 0x000fe20008000000 */
[----:B------:R1:W-:Y:S01]  /*a0f0*/  UTMALDG.3D [UR32], [UR30], desc[UR4] ;  /* 0x000004201e0075b4 */ /* 0x0003e20008011000 */
[----:B------:R-:W-:Y:S01]  /*a100*/  UMOV UR10, UR34 ;  /* 0x00000022000a7c82 */ /* 0x000fe20008000000 */
[----:B------:R1:W-:Y:S01]  /*a110*/  UTMALDG.3D [UR56], [UR6], desc[UR4] ;  /* 0x00000438060075b4 */ /* 0x0003e20008011000 */
[----:B------:R1:W-:Y:S01]  /*a120*/  UTMALDG.3D [UR24], [UR6], desc[UR4] ;  /* 0x00000418060075b4 */ /* 0x0003e20008011000 */
[----:B------:R1:W-:Y:S01]  /*a130*/  UTMALDG.3D [UR16], [UR6], desc[UR4] ;  /* 0x00000410060075b4 */ /* 0x0003e20008011000 */
[----:B------:R1:W-:Y:S02]  /*a140*/  UTMALDG.3D [UR8], [UR6], desc[UR4] ;  /* 0x00000408060075b4 */ /* 0x0003e40008011000 */
[----:B-1----:R-:W-:Y:S05]  /*a150*/  @P3 BRA `(.L_x_297) ;  /* 0xfffffff800bc3947 */ /* 0x002fea000383ffff */
.L_x_293:
[----:B------:R-:W-:Y:S05]  /*a160*/  BSYNC B1 ;  /* 0x0000000000017941 */ /* 0x000fea0003800000 */
.L_x_292:
[----:B------:R-:W-:Y:S01]  /*a170*/  LOP3.LUT P3, RZ, R11, 0xff, RZ, 0xc0, !PT ;  /* 0x000000ff0bff7812 */ /* 0x000fe2000786c0ff */
[----:B------:R-:W-:Y:S01]  /*a180*/  IMAD.IADD R0, R13, 0x1, R0 ;  /* 0x000000010d007824 */ /* 0x000fe200078e0200 */
[----:B------:R-:W-:Y:S01]  /*a190*/  IADD3 R16, P4, R16, UR14, RZ ;  /* 0x0000000e10107c10 */ /* 0x000fe2000ff9e0ff */
[----:B------:R-:W-:Y:S01]  /*a1a0*/  ULDC.64 UR4, c[0x0][0x650] ;  /* 0x0001940000047ab9 */ /* 0x000fe20000000a00 */
[----:B------:R-:W-:Y:S01]  /*a1b0*/  BSSY B1, `(.L_x_298) ;  /* 0x000006b000017945 */ /* 0x000fe20003800000 */
[----:B------:R-:W-:Y:S01]  /*a1c0*/  IMAD.MOV.U32 R7, RZ, RZ, -0x1 ;  /* 0xffffffffff077424 */ /* 0x000fe200078e00ff */
[----:B------:R-:W-:Y:S01]  /*a1d0*/  SHF.R.U32.HI R4, RZ, 0x2, R0 ;  /* 0x00000002ff047819 */ /* 0x000fe20000011600 */
[----:B------:R-:W-:Y:S01]  /*a1e0*/  IMAD.MOV.U32 R9, RZ, RZ, -0x1 ;  /* 0xffffffffff097424 */ /* 0x000fe200078e00ff */
[----:B------:R-:W-:Y:S01]  /*a1f0*/  ISETP.GT.U32.AND P1, PT, R0, 0x3, PT ;  /* 0x000000030000780c */ /* 0x000fe20003f24070 */
[----:B------:R-:W-:Y:S01]  /*a200*/  IMAD.MOV.U32 R8, RZ, RZ, -0x1 ;  /* 0xffffffffff087424 */ /* 0x000fe200078e00ff */
[----:B------:R-:W-:-:S02]  /*a210*/  LOP3.LUT R4, R4, 0x1, RZ, 0xc0, !PT ;  /* 0x0000000104047812 */ /* 0x000fc400078ec0ff */
[----:B------:R-:W-:Y:S01]  /*a220*/  ISETP.LT.U32.AND P1, PT, R13, 0x4, P1 ;  /* 0x000000040d00780c */ /* 0x000fe20000f21070 */
[----:B------:R-:W0:Y:S01]  /*a230*/  @P3 S2R R6, SR_CgaCtaId ;  /* 0x0000000000063919 */ /* 0x000e220000008800 */
[----:B------:R-:W-:Y:S02]  /*a240*/  @P3 MOV R5, 0x400 ;  /* 0x0000040000053802 */ /* 0x000fe40000000f00 */
[----:B------:R-:W-:Y:S02]  /*a250*/  IADD3.X R17, R17, UR37, RZ, P4, !PT ;  /* 0x0000002511117c10 */ /* 0x000fe4000a7fe4ff */
[----:B------:R-:W-:Y:S02]  /*a260*/  ISETP.GE.U32.AND P4, PT, R16, UR4, PT ;  /* 0x0000000410007c0c */ /* 0x000fe4000bf86070 */
[----:B------:R-:W-:Y:S02]  /*a270*/  LOP3.LUT R0, R0, 0x3, RZ, 0xc0, !PT ;  /* 0x0000000300007812 */ /* 0x000fe400078ec0ff */
[----:B------:R-:W-:-:S02]  /*a280*/  PRMT R11, RZ, 0x7610, R11 ;  /* 0x00007610ff0b7816 */ /* 0x000fc4000000000b */
[----:B0-----:R-:W-:-:S04]  /*a290*/  @P3 LEA R5, R6, R5, 0x18 ;  /* 0x0000000506053211 */ /* 0x001fc800078ec0ff */
[----:B------:R0:W-:Y:S01]  /*a2a0*/  @P3 SYNCS.ARRIVE.TRANS64.A1T0 RZ, [R5+URZ+0x58], RZ ;  /* 0x000058ff05ff39a7 */ /* 0x0001e2000810003f */
[----:B------:R-:W-:Y:S02]  /*a2b0*/  ISETP.NE.U32.AND P3, PT, R4, 0x1, PT ;  /* 0x000000010400780c */ /* 0x000fe40003f65070 */
[----:B------:R-:W-:Y:S02]  /*a2c0*/  SEL R4, RZ, 0x1, !P1 ;  /* 0x00000001ff047807 */ /* 0x000fe40004800000 */
[----:B------:R-:W-:Y:S02]  /*a2d0*/  ISETP.GE.U32.AND.EX P1, PT, R17, UR5, PT, P4 ;  /* 0x0000000511007c0c */ /* 0x000fe4000bf26140 */
[----:B------:R-:W-:-:S04]  /*a2e0*/  ISETP.GT.U32.AND P3, PT, R13, 0x3, !P3 ;  /* 0x000000030d00780c */ /* 0x000fc80005f64070 */
[----:B0-----:R-:W-:-:S04]  /*a2f0*/  SEL R5, RZ, 0x1, !P3 ;  /* 0x00000001ff057807 */ /* 0x001fc80005800000 */
[--C-:B------:R-:W-:Y:S02]  /*a300*/  LOP3.LUT R3, R5, R3, R4.reuse, 0x96, !PT ;  /* 0x0000000305037212 */ /* 0x100fe400078e9604 */
[----:B------:R-:W-:Y:S01]  /*a310*/  PRMT R4, RZ, 0x7610, R4 ;  /* 0x00007610ff047816 */ /* 0x000fe20000000004 */
[----:B------:R-:W-:Y:S06]  /*a320*/  @P1 BRA `(.L_x_299) ;  /* 0x00000004004c1947 */ /* 0x000fec0003800000 */
[----:B------:R-:W-:Y:S01]  /*a330*/  ULDC.64 UR4, c[0x0][0x628] ;  /* 0x00018a0000047ab9 */ /* 0x000fe20000000a00 */
[----:B------:R-:W0:Y:S01]  /*a340*/  S2R R14, SR_CTAID.X ;  /* 0x00000000000e7919 */ /* 0x000e220000002500 */
[----:B------:R-:W-:Y:S01]  /*a350*/  ISETP.NE.U32.AND P1, PT, RZ, UR4, PT ;  /* 0x00000004ff007c0c */ /* 0x000fe2000bf25070 */
[----:B------:R-:W-:Y:S01]  /*a360*/  ULDC UR7, c[0x0][0x630] ;  /* 0x00018c0000077ab9 */ /* 0x000fe20000000800 */
[----:B------:R-:W-:Y:S01]  /*a370*/  IMAD.MOV.U32 R4, RZ, RZ, R16 ;  /* 0x000000ffff047224 */ /* 0x000fe200078e0010 */
[----:B------:R-:W1:Y:S01]  /*a380*/  S2R R12, SR_CTAID.Y ;  /* 0x00000000000c7919 */ /* 0x000e620000002600 */
[----:B------:R-:W-:Y:S01]  /*a390*/  ISETP.NE.AND.EX P1, PT, RZ, UR5, PT, P1 ;  /* 0x00000005ff007c0c */ /* 0x000fe2000bf25310 */
[----:B------:R-:W-:-:S12]  /*a3a0*/  IMAD.MOV.U32 R5, RZ, RZ, R17 ;  /* 0x000000ffff057224 */ /* 0x000fd800078e0011 */
[----:B------:R-:W-:Y:S05]  /*a3b0*/  @!P1 BRA `(.L_x_300) ;  /* 0x0000000000289947 */ /* 0x000fea0003800000 */
[----:B------:R-:W-:Y:S02]  /*a3c0*/  ULDC UR6, c[0x0][0x634] ;  /* 0x00018d0000067ab9 */ /* 0x000fe40000000800 */
[----:B------:R-:W-:-:S05]  /*a3d0*/  IADD3 R9, P1, R16, UR6, RZ ;  /* 0x0000000610097c10 */ /* 0x000fca000ff3e0ff */
[----:B------:R-:W-:-:S04]  /*a3e0*/  IMAD.X R15, RZ, RZ, R17, P1 ;  /* 0x000000ffff0f7224 */ /* 0x000fc800008e0611 */
[----:B------:R-:W-:-:S04]  /*a3f0*/  IMAD.WIDE.U32 R6, R15, UR4, RZ ;  /* 0x000000040f067c25 */ /* 0x000fc8000f8e00ff */
[----:B------:R-:W-:-:S04]  /*a400*/  IMAD.WIDE.U32 R6, P1, R9, UR5, R6 ;  /* 0x0000000509067c25 */ /* 0x000fc8000f820006 */
[----:B------:R-:W-:-:S04]  /*a410*/  IMAD.WIDE.U32 R8, R9, UR4, RZ ;  /* 0x0000000409087c25 */ /* 0x000fc8000f8e00ff */
[----:B------:R-:W-:Y:S01]  /*a420*/  IMAD.X R5, RZ, RZ, RZ, P1 ;  /* 0x000000ffff057224 */ /* 0x000fe200008e06ff */
[----:B------:R-:W-:Y:S01]  /*a430*/  IADD3 RZ, P1, R9, R6, RZ ;  /* 0x0000000609ff7210 */ /* 0x000fe20007f3e0ff */
[----:B------:R-:W-:-:S04]  /*a440*/  IMAD.MOV.U32 R4, RZ, RZ, R7 ;  /* 0x000000ffff047224 */ /* 0x000fc800078e0007 */
[----:B------:R-:W-:-:S08]  /*a450*/  IMAD.WIDE.U32.X R4, R15, UR5, R4, P1 ;  /* 0x000000050f047c25 */ /* 0x000fd000088e0404 */
.L_x_300:
[--C-:B------:R-:W-:Y:S01]  /*a460*/  SHF.R.U64 R8, R4, UR7, R5.reuse ;  /* 0x0000000704087c19 */ /* 0x100fe20008001205 */
[----:B------:R-:W-:Y:S01]  /*a470*/  ULDC.64 UR4, c[0x0][0x620] ;  /* 0x0001880000047ab9 */ /* 0x000fe20000000a00 */
[----:B------:R-:W-:Y:S01]  /*a480*/  SHF.R.U32.HI R4, RZ, UR7, R5 ;  /* 0x00000007ff047c19 */ /* 0x000fe20008011605 */
[----:B------:R-:W2:Y:S01]  /*a490*/  LDC R25, c[0x0][0x144] ;  /* 0x00005100ff197b82 */ /* 0x000ea20000000800 */
[----:B------:R-:W-:Y:S01]  /*a4a0*/  IADD3 R7, P1, RZ, -R8, RZ ;  /* 0x80000008ff077210 */ /* 0x000fe20007f3e0ff */
[----:B------:R-:W-:Y:S01]  /*a4b0*/  ULDC.64 UR8, c[0x0][0x640] ;  /* 0x0001900000087ab9 */ /* 0x000fe20000000a00 */
[----:B0-----:R-:W-:Y:S01]  /*a4c0*/  I2FP.F32.U32 R9, R14 ;  /* 0x0000000e00097245 */ /* 0x001fe20000201000 */
[----:B------:R-:W-:Y:S02]  /*a4d0*/  ULDC UR6, c[0x0][0x608] ;  /* 0x0001820000067ab9 */ /* 0x000fe40000000800 */
[----:B------:R-:W-:Y:S01]  /*a4e0*/  IMAD.X R4, RZ, RZ, ~R4, P1 ;  /* 0x000000ffff047224 */ /* 0x000fe200008e0e04 */
[----:B------:R-:W-:Y:S01]  /*a4f0*/  ISETP.NE.U32.AND P1, PT, RZ, UR8, PT ;  /* 0x00000008ff007c0c */ /* 0x000fe2000bf25070 */
[----:B------:R-:W0:Y:S02]  /*a500*/  LDC R21, c[0x0][0x148] ;  /* 0x00005200ff157b82 */ /* 0x000e240000000800 */
[----:B------:R-:W-:Y:S01]  /*a510*/  IMAD R6, R4, UR4, RZ ;  /* 0x0000000404067c24 */ /* 0x000fe2000f8e02ff */
[----:B------:R-:W-:Y:S01]  /*a520*/  ISETP.NE.AND.EX P1, PT, RZ, UR9, PT, P1 ;  /* 0x00000009ff007c0c */ /* 0x000fe2000bf25310 */
[----:B------:R-:W-:Y:S01]  /*a530*/  IMAD.WIDE.U32 R4, R7, UR4, R16 ;  /* 0x0000000407047c25 */ /* 0x000fe2000f8e0010 */
[----:B------:R-:W-:-:S03]  /*a540*/  ULDC UR4, c[0x0][0x150] ;  /* 0x0000540000047ab9 */ /* 0x000fc60000000800 */
[----:B------:R-:W-:Y:S02]  /*a550*/  IMAD R7, R7, UR5, R6 ;  /* 0x0000000507077c24 */ /* 0x000fe4000f8e0206 */
[----:B------:R-:W-:Y:S01]  /*a560*/  FMUL R6, R9, UR4 ;  /* 0x0000000409067c20 */ /* 0x000fe20008400000 */
[----:B------:R-:W-:Y:S01]  /*a570*/  ULDC UR4, c[0x0][0x618] ;  /* 0x0001860000047ab9 */ /* 0x000fe20000000800 */
[----:B------:R-:W-:Y:S01]  /*a580*/  ULDC UR5, c[0x0][0x154] ;  /* 0x0000550000057ab9 */ /* 0x000fe20000000800 */
[----:B------:R-:W-:-:S03]  /*a590*/  IMAD.IADD R5, R5, 0x1, R7 ;  /* 0x0000000105057824 */ /* 0x000fc600078e0207 */
[----:B------:R-:W3:Y:S02]  /*a5a0*/  F2I.U32.TRUNC.NTZ R6, R6 ;  /* 0x0000000600067305 */ /* 0x000ee4000020f000 */
[----:B------:R-:W-:Y:S02]  /*a5b0*/  SHF.R.U64 R9, R4, UR4, R5 ;  /* 0x0000000404097c19 */ /* 0x000fe40008001205 */
[----:B-1----:R-:W-:-:S05]  /*a5c0*/  I2FP.F32.U32 R4, R12 ;  /* 0x0000000c00047245 */ /* 0x002fca0000201000 */
[----:B------:R-:W-:Y:S01]  /*a5d0*/  FMUL R22, R4, UR5 ;  /* 0x0000000504167c20 */ /* 0x000fe20008400000 */
[----:B------:R-:W-:Y:S01]  /*a5e0*/  SHF.R.U32.HI R4, RZ, UR4, R5 ;  /* 0x00000004ff047c19 */ /* 0x000fe20008011605 */
[----:B------:R-:W-:-:S03]  /*a5f0*/  ULDC UR4, c[0x0][0x658] ;  /* 0x0001960000047ab9 */ /* 0x000fc60000000800 */
[--C-:B------:R-:W-:Y:S01]  /*a600*/  SHF.R.U64 R20, R9, UR6, R4.reuse ;  /* 0x0000000609147c19 */ /* 0x100fe20008001204 */
[----:B------:R-:W1:Y:S01]  /*a610*/  F2I.U32.TRUNC.NTZ R22, R22 ;  /* 0x0000001600167305 */ /* 0x000e62000020f000 */
[----:B------:R-:W-:Y:S01]  /*a620*/  SHF.R.U32.HI R5, RZ, UR6, R4 ;  /* 0x00000006ff057c19 */ /* 0x000fe20008011604 */
[----:B---3--:R-:W-:-:S03]  /*a630*/  IMAD.MOV R6, RZ, RZ, -R6 ;  /* 0x000000ffff067224 */ /* 0x008fc600078e0a06 */
[--C-:B------:R-:W-:Y:S01]  /*a640*/  SHF.R.U64 R15, R20, UR4, R5.reuse ;  /* 0x00000004140f7c19 */ /* 0x100fe20008001205 */
[----:B--2---:R-:W-:Y:S01]  /*a650*/  IMAD R14, R25, R6, R14 ;  /* 0x00000006190e7224 */ /* 0x004fe200078e020e */
[----:B------:R-:W-:-:S03]  /*a660*/  SHF.R.U32.HI R23, RZ, UR4, R5 ;  /* 0x00000004ff177c19 */ /* 0x000fc60008011605 */
[----:B------:R-:W-:Y:S02]  /*a670*/  IMAD.MOV.U32 R4, RZ, RZ, R15 ;  /* 0x000000ffff047224 */ /* 0x000fe400078e000f */
[----:B------:R-:W-:Y:S01]  /*a680*/  IMAD.MOV.U32 R5, RZ, RZ, R23 ;  /* 0x000000ffff057224 */ /* 0x000fe200078e0017 */
[----:B-1----:R-:W-:Y:S06]  /*a690*/  @!P1 BRA `(.L_x_301) ;  /* 0x0000000000289947 */ /* 0x002fec0003800000 */
[----:B------:R-:W-:Y:S02]  /*a6a0*/  ULDC UR4, c[0x0][0x64c] ;  /* 0x0001930000047ab9 */ /* 0x000fe40000000800 */
[----:B------:R-:W-:-:S05]  /*a6b0*/  IADD3 R5, P1, R15, UR4, RZ ;  /* 0x000000040f057c10 */ /* 0x000fca000ff3e0ff */
[----:B------:R-:W-:-:S04]  /*a6c0*/  IMAD.X R23, RZ, RZ, R23, P1 ;  /* 0x000000ffff177224 */ /* 0x000fc800008e0617 */
[----:B------:R-:W-:-:S04]  /*a6d0*/  IMAD.WIDE.U32 R6, R23, UR8, RZ ;  /* 0x0000000817067c25 */ /* 0x000fc8000f8e00ff */
[----:B------:R-:W-:-:S04]  /*a6e0*/  IMAD.WIDE.U32 R6, P1, R5, UR9, R6 ;  /* 0x0000000905067c25 */ /* 0x000fc8000f820006 */
[----:B------:R-:W-:-:S04]  /*a6f0*/  IMAD.WIDE.U32 R4, R5, UR8, RZ ;  /* 0x0000000805047c25 */ /* 0x000fc8000f8e00ff */
[----:B------:R-:W-:Y:S01]  /*a700*/  IMAD.MOV.U32 R4, RZ, RZ, R7 ;  /* 0x000000ffff047224 */ /* 0x000fe200078e0007 */
[----:B------:R-:W-:Y:S01]  /*a710*/  IADD3 RZ, P3, R5, R6, RZ ;  /* 0x0000000605ff7210 */ /* 0x000fe20007f7e0ff */
[----:B------:R-:W-:-:S04]  /*a720*/  IMAD.X R5, RZ, RZ, RZ, P1 ;  /* 0x000000ffff057224 */ /* 0x000fc800008e06ff */
[----:B------:R-:W-:-:S08]  /*a730*/  IMAD.WIDE.U32.X R4, R23, UR9, R4, P3 ;  /* 0x0000000917047c25 */ /* 0x000fd000098e0404 */
.L_x_301:
[----:B------:R-:W-:Y:S01]  /*a740*/  ISETP.NE.AND P1, PT, R2, 0x1, PT ;  /* 0x000000010200780c */ /* 0x000fe20003f25270 */
[----:B------:R-:W-:Y:S01]  /*a750*/  ULDC UR4, c[0x0][0x648] ;  /* 0x0001920000047ab9 */ /* 0x000fe20000000800 */
[----:B------:R-:W-:Y:S01]  /*a760*/  LOP3.LUT R20, R20, UR29, RZ, 0xc0, !PT ;  /* 0x0000001d14147c12 */ /* 0x000fe2000f8ec0ff */
[----:B------:R-:W-:Y:S01]  /*a770*/  IMAD.MOV R22, RZ, RZ, -R22 ;  /* 0x000000ffff167224 */ /* 0x000fe200078e0a16 */
[----:B------:R-:W-:Y:S01]  /*a780*/  SHF.R.U64 R5, R4, UR4, R5 ;  /* 0x0000000404057c19 */ /* 0x000fe20008001205 */
[----:B------:R-:W-:Y:S01]  /*a790*/  ULDC UR4, c[0x0][0x638] ;  /* 0x00018e0000047ab9 */ /* 0x000fe20000000800 */
[----:B------:R-:W-:Y:S01]  /*a7a0*/  LOP3.LUT R6, R9, UR13, RZ, 0xc0, !PT ;  /* 0x0000000d09067c12 */ /* 0x000fe2000f8ec0ff */
[----:B------:R-:W-:Y:S02]  /*a7b0*/  ULDC UR5, c[0x0][0x610] ;  /* 0x0001840000057ab9 */ /* 0x000fe40000000800 */
[----:B------:R-:W-:Y:S02]  /*a7c0*/  IMAD.MOV R4, RZ, RZ, -R5 ;  /* 0x000000ffff047224 */ /* 0x000fe400078e0a05 */
[----:B------:R-:W-:-:S02]  /*a7d0*/  IMAD R5, R5, UR21, R20 ;  /* 0x0000001505057c24 */ /* 0x000fc4000f8e0214 */
[----:B0-----:R-:W-:Y:S02]  /*a7e0*/  @P1 IMAD R14, R21, R22, R12 ;  /* 0x00000016150e1224 */ /* 0x001fe400078e020c */
[----:B------:R-:W-:Y:S01]  /*a7f0*/  IMAD R15, R4, UR4, R15 ;  /* 0x00000004040f7c24 */ /* 0x000fe2000f8e020f */
[----:B------:R-:W-:Y:S01]  /*a800*/  ULDC UR4, c[0x0][0x600] ;  /* 0x0001800000047ab9 */ /* 0x000fe20000000800 */
[----:B------:R-:W-:Y:S02]  /*a810*/  IMAD R14, R5, UR5, R14 ;  /* 0x00000005050e7c24 */ /* 0x000fe4000f8e020e */
[----:B------:R-:W-:Y:S02]  /*a820*/  IMAD R15, R15, UR4, R6 ;  /* 0x000000040f0f7c24 */ /* 0x000fe4000f8e0206 */
[----:B------:R-:W-:-:S03]  /*a830*/  IMAD.MOV.U32 R4, RZ, RZ, 0x1 ;  /* 0x00000001ff047424 */ /* 0x000fc600078e00ff */
[----:B------:R-:W-:Y:S02]  /*a840*/  SEL R9, R15, R14, !P1 ;  /* 0x0000000e0f097207 */ /* 0x000fe40004800000 */
[----:B------:R-:W-:-:S07]  /*a850*/  SEL R7, R14, R15, !P1 ;  /* 0x0000000f0e077207 */ /* 0x000fce0004800000 */
.L_x_299:
[----:B------:R-:W-:Y:S05]  /*a860*/  BSYNC B1 ;  /* 0x0000000000017941 */ /* 0x000fea0003800000 */
.L_x_298:
[----:B------:R-:W-:-:S13]  /*a870*/  LOP3.LUT P1, RZ, R4, 0xff, RZ, 0xc0, !PT ;  /* 0x000000ff04ff7812 */ /* 0x000fda000782c0ff */
[----:B------:R-:W-:Y:S05]  /*a880*/  @P1 BRA `(.L_x_302) ;  /* 0xfffffff000bc1947 */ /* 0x000fea000383ffff */
[----:B------:R-:W-:Y:S05]  /*a890*/  BSYNC B0 ;  /* 0x0000000000007941 */ /* 0x000fea0003800000 */
.L_x_290:
[----:B------:R-:W-:-:S03]  /*a8a0*/  UMOV UR4, 0xffffffff ;  /* 0xffffffff00047882 */ /* 0x000fc60000000000 */
[----:B------:R-:W-:Y:S05]  /*a8b0*/  BRA.DIV UR4, `(.L_x_303) ;  /* 0x0000000604187947 */ /* 0x000fea000b800000 */
[----:B------:R-:W-:-:S13]  /*a8c0*/  ELECT P6, URZ, PT ;  /* 0x00000000003f782f */ /* 0x000fda00038c0000 */
.L_x_317:
[----:B------:R-:W-:Y:S04]  /*a8d0*/  BSSY B0, `(.L_x_304) ;  /* 0x000002b000007945 */ /* 0x000fe80003800000 */
[----:B------:R-:W-:Y:S05]  /*a8e0*/  @!P6 BRA `(.L_x_305) ;  /* 0x0000000000a4e947 */ /* 0x000fea0003800000 */
[----:B------:R-:W-:-:S04]  /*a8f0*/  LOP3.LUT R19, R19, 0x2, RZ, 0xfc, !PT ;  /* 0x0000000213137812 */ /* 0x000fc800078efcff */
[----:B------:R-:W-:-:S13]  /*a900*/  ISETP.NE.AND P0, PT, R19, 0x3, PT ;  /* 0x000000031300780c */ /* 0x000fda0003f05270 */
[----:B------:R-:W-:Y:S05]  /*a910*/  @!P0 BRA `(.L_x_306) ;  /* 0x0000000000048947 */ /* 0x000fea0003800000 */
[----:B------:R-:W-:Y:S01]  /*a920*/  BPT.TRAP 0x1 ;  /* 0x000000040000795c */ /* 0x000fe20000300000 */
.L_x_306:
[----:B------:R-:W0:Y:S01]  /*a930*/  S2R R5, SR_CgaCtaId ;  /* 0x0000000000057919 */ /* 0x000e220000008800 */
[----:B------:R-:W-:Y:S02]  /*a940*/  MOV R2, 0x400 ;  /* 0x0000040000027802 */ /* 0x000fe40000000f00 */
[----:B------:R-:W-:Y:S02]  /*a950*/  SHF.L.U32 R4, R3, 0x1f, RZ ;  /* 0x0000001f03047819 */ /* 0x000fe400000006ff */
[----:B0-----:R-:W-:-:S05]  /*a960*/  LEA R5, R5, R2, 0x18 ;  /* 0x0000000205057211 */ /* 0x001fca00078ec0ff */
[----:B------:R-:W-:-:S04]  /*a970*/  VIADD R5, R5, 0x20 ;  /* 0x0000002005057836 */ /* 0x000fc80000000000 */
[C---:B------:R-:W-:Y:S02]  /*a980*/  IMAD R7, R0.reuse, 0x8, R5 ;  /* 0x0000000800077824 */ /* 0x040fe400078e0205 */
[----:B------:R-:W-:Y:S02]  /*a990*/  VIADD R0, R0, 0x1 ;  /* 0x0000000100007836 */ /* 0x000fe40000000000 */
[----:B------:R-:W0:Y:S03]  /*a9a0*/  SYNCS.PHASECHK.TRANS64.TRYWAIT P0, [R7+URZ], R4 ;  /* 0x00000004070075a7 */ /* 0x000e26000800017f */
[----:B------:R-:W-:-:S04]  /*a9b0*/  ISETP.NE.AND P1, PT, R0, 0x4, PT ;  /* 0x000000040000780c */ /* 0x000fc80003f25270 */
[----:B------:R-:W-:Y:S02]  /*a9c0*/  SEL R2, RZ, 0x1, P1 ;  /* 0x00000001ff027807 */ /* 0x000fe40000800000 */
[----:B------:R-:W-:Y:S02]  /*a9d0*/  SEL R0, R0, RZ, P1 ;  /* 0x000000ff00007207 */ /* 0x000fe40000800000 */
[----:B------:R-:W-:-:S03]  /*a9e0*/  LOP3.LUT R9, R3, R2, RZ, 0x3c, !PT ;  /* 0x0000000203097212 */ /* 0x000fc600078e3cff */
[----:B------:R-:W-:Y:S01]  /*a9f0*/  IMAD R6, R0, 0x8, R5 ;  /* 0x0000000800067824 */ /* 0x000fe200078e0205 */
[----:B------:R-:W-:Y:S01]  /*aa00*/  SHF.L.U32 R3, R9, 0x1f, RZ ;  /* 0x0000001f09037819 */ /* 0x000fe200000006ff */
[----:B0-----:R-:W-:Y:S06]  /*aa10*/  @!P0 BRA `(.L_x_307) ;  /* 0x0000000000e08947 */ /* 0x001fec0003800000 */
.L_x_318:
[----:B------:R-:W1:Y:S01]  /*aa20*/  SYNCS.PHASECHK.TRANS64.TRYWAIT P0, [R6+URZ], R3 ;  /* 0x00000003060075a7 */ /* 0x000e62000800017f */
[----:B------:R-:W-:-:S05]  /*aa30*/  VIADD R0, R0, 0x1 ;  /* 0x0000000100007836 */ /* 0x000fca0000000000 */
[----:B------:R-:W-:-:S04]  /*aa40*/  ISETP.NE.AND P1, PT, R0, 0x4, PT ;  /* 0x000000040000780c */ /* 0x000fc80003f25270 */
[----:B------:R-:W-:Y:S02]  /*aa50*/  SEL R2, RZ, 0x1, P1 ;  /* 0x00000001ff027807 */ /* 0x000fe40000800000 */
[----:B------:R-:W-:Y:S02]  /*aa60*/  SEL R0, R0, RZ, P1 ;  /* 0x000000ff00007207 */ /* 0x000fe40000800000 */
[----:B------:R-:W-:-:S03]  /*aa70*/  LOP3.LUT R9, R9, R2, RZ, 0x3c, !PT ;  /* 0x0000000209097212 */ /* 0x000fc600078e3cff */
[----:B0-----:R-:W-:Y:S01]  /*aa80*/  IMAD R7, R0, 0x8, R5 ;  /* 0x0000000800077824 */ /* 0x001fe200078e0205 */
[----:B------:R-:W-:Y:S01]  /*aa90*/  SHF.L.U32 R4, R9, 0x1f, RZ ;  /* 0x0000001f09047819 */ /* 0x000fe200000006ff */
[----:B-1----:R-:W-:Y:S06]  /*aaa0*/  @!P0 BRA `(.L_x_308) ;  /* 0x0000000000d08947 */ /* 0x002fec0003800000 */
.L_x_319:
[----:B------:R-:W1:Y:S01]  /*aab0*/  SYNCS.PHASECHK.TRANS64.TRYWAIT P0, [R7+URZ], R4 ;  /* 0x00000004070075a7 */ /* 0x000e62000800017f */
[----:B------:R-:W-:-:S05]  /*aac0*/  VIADD R0, R0, 0x1 ;  /* 0x0000000100007836 */ /* 0x000fca0000000000 */
[----:B------:R-:W-:-:S04]  /*aad0*/  ISETP.NE.AND P1, PT, R0, 0x4, PT ;  /* 0x000000040000780c */ /* 0x000fc80003f25270 */
[----:B------:R-:W-:Y:S02]  /*aae0*/  SEL R2, RZ, 0x1, P1 ;  /* 0x00000001ff027807 */ /* 0x000fe40000800000 */
[----:B------:R-:W-:Y:S02]  /*aaf0*/  SEL R0, R0, RZ, P1 ;  /* 0x000000ff00007207 */ /* 0x000fe40000800000 */
[----:B------:R-:W-:Y:S01]  /*ab00*/  LOP3.LUT R2, R9, R2, RZ, 0x3c, !PT ;  /* 0x0000000209027212 */ /* 0x000fe200078e3cff */
[----:B-1----:R-:W-:Y:S06]  /*ab10*/  @!P0 BRA `(.L_x_309) ;  /* 0x0000000000c88947 */ /* 0x002fec0003800000 */
.L_x_320:
[----:B------:R-:W-:Y:S01]  /*ab20*/  IMAD R5, R0, 0x8, R5 ;  /* 0x0000000800057824 */ /* 0x000fe200078e0205 */
[----:B------:R-:W-:-:S07]  /*ab30*/  SHF.L.U32 R0, R2, 0x1f, RZ ;  /* 0x0000001f02007819 */ /* 0x000fce00000006ff */
.L_x_310:
[----:B--2---:R2:W3:Y:S02]  /*ab40*/  SYNCS.PHASECHK.TRANS64.TRYWAIT P0, [R5+URZ], R0 ;  /* 0x00000000050075a7 */ /* 0x0044e4000800017f */
[----:B---3--:R-:W-:Y:S05]  /*ab50*/  @!P0 NANOSLEEP.SYNCS 0x989680 ;  /* 0x009896800000895d */ /* 0x008fea0003900000 */
[----:B------:R-:W3:Y:S02]  /*ab60*/  @!P0 SYNCS.PHASECHK.TRANS64 P0, [R5+URZ], R0 ;  /* 0x00000000050085a7 */ /* 0x000ee4000800007f */
[----:B---3--:R-:W-:Y:S05]  /*ab70*/  @!P0 BRA `(.L_x_310) ;  /* 0xfffffffc00f08947 */ /* 0x008fea000383ffff */
.L_x_305:
[----:B------:R-:W-:Y:S05]  /*ab80*/  BSYNC B0 ;  /* 0x0000000000007941 */ /* 0x000fea0003800000 */
.L_x_304:
[----:B------:R-:W-:Y:S05]  /*ab90*/  EXIT ;  /* 0x000000000000794d */ /* 0x000fea0003800000 */
.L_x_17:
[----:B---3--:R3:W4:Y:S02]  /*aba0*/  SYNCS.PHASECHK.TRANS64.TRYWAIT P1, [R3+URZ], R0 ;  /* 0x00000000030075a7 */ /* 0x008724000802017f */
[----:B----4-:R-:W-:Y:S05]  /*abb0*/  @!P1 NANOSLEEP.SYNCS 0x989680 ;  /* 0x009896800000995d */ /* 0x010fea0003900000 */
[----:B------:R-:W4:Y:S02]  /*abc0*/  @!P1 SYNCS.PHASECHK.TRANS64 P1, [R3+URZ], R0 ;  /* 0x00000000030095a7 */ /* 0x000f24000802007f */
[----:B----4-:R-:W-:Y:S05]  /*abd0*/  @!P1 BRA `(.L_x_17) ;  /* 0xfffffffc00f09947 */ /* 0x010fea000383ffff */
[----:B------:R-:W-:Y:S05]  /*abe0*/  BRA `(.L_x_16) ;  /* 0xffffff6400887947 */ /* 0x000fea000383ffff */
.L_x_22:
[----:B-1----:R-:W-:-:S04]  /*abf0*/  IMAD.U32 R4, RZ, RZ, UR9 ;  /* 0x00000009ff047e24 */ /* 0x002fc8000f8e00ff */
[----:B------:R1:W2:Y:S03]  /*ac00*/  SYNCS.PHASECHK.TRANS64.TRYWAIT P1, [R4+URZ], R3 ;  /* 0x00000003040075a7 */ /* 0x0002a6000802017f */
[----:B--2---:R-:W-:Y:S05]  /*ac10*/  @!P1 NANOSLEEP.SYNCS 0x989680 ;  /* 0x009896800000995d */ /* 0x004fea0003900000 */
[----:B------:R-:W2:Y:S02]  /*ac20*/  @!P1 SYNCS.PHASECHK.TRANS64 P1, [R4+URZ], R3 ;  /* 0x00000003040095a7 */ /* 0x000ea4000802007f */
[----:B--2---:R-:W-:Y:S05]  /*ac30*/  @!P1 BRA `(.L_x_22) ;  /* 0xfffffffc00ec9947 */ /* 0x004fea000383ffff */
[----:B------:R-:W-:Y:S05]  /*ac40*/  BRA `(.L_x_21) ;  /* 0xffffff6c00f07947 */ /* 0x000fea000383ffff */
.L_x_291:
[----:B------:R-:W-:Y:S01]  /*ac50*/  BSSY B1, `(.L_x_311) ;  /* 0x0000006000017945 */ /* 0x000fe20003800000 */
[----:B------:R-:W-:-:S07]  /*ac60*/  IMAD.MOV.U32 R15, RZ, RZ, -0x1 ;  /* 0xffffffffff0f7424 */ /* 0x000fce00078e00ff */
[----:B------:R-:W-:Y:S05]  /*ac70*/  WARPSYNC.COLLECTIVE R15, `(.L_x_312) ;  /* 0x000000000f0c7348 */ /* 0x000fea0003c00000 */
[----:B------:R-:W-:Y:S02]  /*ac80*/  ELECT P6, UR62, PT ;  /* 0x00000000003e782f */ /* 0x000fe400038c0000 */
[----:B------:R-:W-:Y:S01]  /*ac90*/  MOV R14, UR62 ;  /* 0x0000003e000e7c02 */ /* 0x000fe20008000f00 */
[----:B------:R-:W-:Y:S10]  /*aca0*/  ENDCOLLECTIVE ;  /* 0x000000000000791b */ /* 0x000ff40003800000 */
.L_x_312:
[----:B------:R-:W-:Y:S05]  /*acb0*/  BSYNC B1 ;  /* 0x0000000000017941 */ /* 0x000fea0003800000 */
.L_x_311:
[----:B------:R-:W-:Y:S05]  /*acc0*/  BRA `(.L_x_313) ;  /* 0xffffffec00b87947 */ /* 0x000fea000383ffff */
.L_x_294:
[----:B0-----:R0:W1:Y:S02]  /*acd0*/  SYNCS.PHASECHK.TRANS64.TRYWAIT P1, [R12+URZ+0x20], R7 ;  /* 0x000020070c0075a7 */ /* 0x001064000802017f */
[----:B-1----:R-:W-:Y:S05]  /*ace0*/  @!P1 NANOSLEEP.SYNCS 0x989680 ;  /* 0x009896800000995d */ /* 0x002fea0003900000 */
[----:B------:R-:W1:Y:S02]  /*acf0*/  @!P1 SYNCS.PHASECHK.TRANS64 P1, [R12+URZ+0x20], R7 ;  /* 0x000020070c0095a7 */ /* 0x000e64000802007f */
[----:B-1----:R-:W-:Y:S05]  /*ad00*/  @!P1 BRA `(.L_x_294) ;  /* 0xfffffffc00f09947 */ /* 0x002fea000383ffff */
[----:B------:R-:W-:Y:S05]  /*ad10*/  BRA `(.L_x_314) ;  /* 0xffffffec00ec7947 */ /* 0x000fea000383ffff */
.L_x_303:
[----:B------:R-:W-:Y:S01]  /*ad20*/  BSSY B0, `(.L_x_315) ;  /* 0x0000006000007945 */ /* 0x000fe20003800000 */
[----:B------:R-:W-:-:S07]  /*ad30*/  IMAD.MOV.U32 R15, RZ, RZ, -0x1 ;  /* 0xffffffffff0f7424 */ /* 0x000fce00078e00ff */
[----:B------:R-:W-:Y:S05]  /*ad40*/  WARPSYNC.COLLECTIVE R15, `(.L_x_316) ;  /* 0x000000000f0c7348 */ /* 0x000fea0003c00000 */
[----:B------:R-:W-:Y:S02]  /*ad50*/  ELECT P6, UR62, PT ;  /* 0x00000000003e782f */ /* 0x000fe400038c0000 */
[----:B------:R-:W-:Y:S01]  /*ad60*/  MOV R14, UR62 ;  /* 0x0000003e000e7c02 */ /* 0x000fe20008000f00 */
[----:B------:R-:W-:Y:S10]  /*ad70*/  ENDCOLLECTIVE ;  /* 0x000000000000791b */ /* 0x000ff40003800000 */
.L_x_316:
[----:B------:R-:W-:Y:S05]  /*ad80*/  BSYNC B0 ;  /* 0x0000000000007941 */ /* 0x000fea0003800000 */
.L_x_315:
[----:B------:R-:W-:Y:S05]  /*ad90*/  BRA `(.L_x_317) ;  /* 0xfffffff800cc7947 */ /* 0x000fea000383ffff */
.L_x_307:
[----:B0-----:R0:W1:Y:S02]  /*ada0*/  SYNCS.PHASECHK.TRANS64.TRYWAIT P0, [R7+URZ], R4 ;  /* 0x00000004070075a7 */ /* 0x001064000800017f */
[----:B-1----:R-:W-:Y:S05]  /*adb0*/  @!P0 NANOSLEEP.SYNCS 0x989680 ;  /* 0x009896800000895d */ /* 0x002fea0003900000 */
[----:B------:R-:W1:Y:S02]  /*adc0*/  @!P0 SYNCS.PHASECHK.TRANS64 P0, [R7+URZ], R4 ;  /* 0x00000004070085a7 */ /* 0x000e64000800007f */
[----:B-1----:R-:W-:Y:S05]  /*add0*/  @!P0 BRA `(.L_x_307) ;  /* 0xfffffffc00f08947 */ /* 0x002fea000383ffff */
[----:B------:R-:W-:Y:S05]  /*ade0*/  BRA `(.L_x_318) ;  /* 0xfffffffc000c7947 */ /* 0x000fea000383ffff */
.L_x_308:
[----:B0-----:R0:W1:Y:S02]  /*adf0*/  SYNCS.PHASECHK.TRANS64.TRYWAIT P0, [R6+URZ], R3 ;  /* 0x00000003060075a7 */ /* 0x001064000800017f */
[----:B-1----:R-:W-:Y:S05]  /*ae00*/  @!P0 NANOSLEEP.SYNCS 0x989680 ;  /* 0x009896800000895d */ /* 0x002fea0003900000 */
[----:B------:R-:W1:Y:S02]  /*ae10*/  @!P0 SYNCS.PHASECHK.TRANS64 P0, [R6+URZ], R3 ;  /* 0x00000003060085a7 */ /* 0x000e64000800007f */
[----:B-1----:R-:W-:Y:S05]  /*ae20*/  @!P0 BRA `(.L_x_308) ;  /* 0xfffffffc00f08947 */ /* 0x002fea000383ffff */
[----:B------:R-:W-:Y:S05]  /*ae30*/  BRA `(.L_x_319) ;  /* 0xfffffffc001c7947 */ /* 0x000fea000383ffff */
.L_x_309:
[----:B-1----:R1:W2:Y:S02]  /*ae40*/  SYNCS.PHASECHK.TRANS64.TRYWAIT P0, [R7+URZ], R4 ;  /* 0x00000004070075a7 */ /* 0x0022a4000800017f */
[----:B--2---:R-:W-:Y:S05]  /*ae50*/  @!P0 NANOSLEEP.SYNCS 0x989680 ;  /* 0x009896800000895d */ /* 0x004fea0003900000 */
[----:B------:R-:W2:Y:S02]  /*ae60*/  @!P0 SYNCS.PHASECHK.TRANS64 P0, [R7+URZ], R4 ;  /* 0x00000004070085a7 */ /* 0x000ea4000800007f */
[----:B--2---:R-:W-:Y:S05]  /*ae70*/  @!P0 BRA `(.L_x_309) ;  /* 0xfffffffc00f08947 */ /* 0x004fea000383ffff */
[----:B------:R-:W-:Y:S05]  /*ae80*/  BRA `(.L_x_320) ;  /* 0xfffffffc00247947 */ /* 0x000fea000383ffff */
.L_x_321:
[----:B------:R-:W-:-:S00]  /*ae90*/  BRA `(.L_x_321) ;  /* 0xfffffffc00fc7947 */ /* 0x000fc0000383ffff */
[----:B------:R-:W-:-:S00]  /*aea0*/  NOP ;  /* 0x0000000000007918 */ /* 0x000fc00000000000 */
        /* <DEDUP_REMOVED lines=13> */
.L_x_322:


//--------------------- .nv.global.init           --------------------------
	.section	.nv.global.init,"aw",@progbits
.nv.global.init:
	.type		$str$22,@object
	.size		$str$22,($str$23 - $str$22)
$str$22:
        /*0000*/ 	.byte	0x6b, 0x5f, 0x74, 0x69, 0x6c, 0x65, 0x5f, 0x63, 0x6f, 0x75, 0x6e, 0x74, 0x20, 0x3e, 0x3d, 0x20
        /*0010*/ 	.byte	0x31, 0x00
	.type		$str$23,@object
	.size		$str$23,(__unnamed_1 - $str$23)
$str$23:
        /*0012*/ 	.byte	0x2f, 0x74, 0x6d, 0x70, 0x2f, 0x63, 0x75, 0x74, 0x6c, 0x61, 0x73, 0x73, 0x5f, 0x73, 0x77, 0x65
        /*0022*/ 	.byte	0x65, 0x70, 0x5f, 0x73, 0x72, 0x63, 0x2f, 0x69, 0x6e, 0x63, 0x6c, 0x75, 0x64, 0x65, 0x2f, 0x63
        /*0032*/ 	.byte	0x75, 0x74, 0x6c, 0x61, 0x73, 0x73, 0x2f, 0x67, 0x65, 0x6d, 0x6d, 0x2f, 0x63, 0x6f, 0x6c, 0x6c
        /*0042*/ 	.byte	0x65, 0x63, 0x74, 0x69, 0x76, 0x65, 0x2f, 0x73, 0x6d, 0x39, 0x30, 0x5f, 0x6d, 0x6d, 0x61, 0x5f
        /*0052*/ 	.byte	0x74, 0x6d, 0x61, 0x5f, 0x67, 0x6d, 0x6d, 0x61, 0x5f, 0x73, 0x73, 0x5f, 0x77, 0x61, 0x72, 0x70
        /*0062*/ 	.byte	0x73, 0x70, 0x65, 0x63, 0x69, 0x61, 0x6c, 0x69, 0x7a, 0x65, 0x64, 0x2e, 0x68, 0x70, 0x70, 0x00
	.type		__unnamed_1,@object
	.size		__unnamed_1,(.L_0 - __unnamed_1)
__unnamed_1:
        /*0072*/ 	.byte	0x76, 0x6f, 0x69, 0x64, 0x20, 0x63, 0x75, 0x74, 0x6c, 0x61, 0x73, 0x73, 0x3a, 0x3a, 0x67, 0x65
        /* <DEDUP_REMOVED lines=175> */
        /*0b72*/ 	.byte	0x69, 0x74, 0x79, 0x5d, 0x00
.L_0:


//--------------------- .nv.shared._ZN7cutlass13device_kernelINS_4gemm6kernel13GemmUniversalIN4cute5tupleIJiiiiEEENS1_10collective13CollectiveMmaINS1_34MainloopSm90TmaGmmaWarpSpecializedILi4ENS5_IJNS4_1CILi1EEESB_SB_EEENS1_35KernelTmaWarpSpecializedCooperativeEEENS5_IJNSA_ILi128EEENSA_ILi256EEESF_EEEfNS5_IJlSB_lEEEfSI_NS4_8TiledMMAINS4_8MMA_AtomIJNS4_4SM904GMMA30MMA_64x256x8_F32TF32TF32_SS_TNILNSM_7ScaleInE1ELSO_1EEEEEENS4_6LayoutINS5_IJNSA_ILi2EEESB_SB_EEENS5_IJSB_NSA_ILi0EEESU_EEEEENS5_IJNS4_10UnderscoreESX_SX_EEEEENS4_13SM90_TMA_LOADENS4_14ComposedLayoutINS4_7SwizzleILi3ELi4ELi3EEENS4_18smem_ptr_flag_bitsILi32EEENSR_INS5_IJNSA_ILi8EEENSA_ILi32EEEEEENS5_IJS17_SB_EEEEEEEvNS4_8identityES10_S1B_vS1C_EENS_8epilogue10collective6detail29Sm90TmaWarpSpecializedAdapterINS1F_15DefaultEpilogueIfSI_SI_NS1E_6thread17LinearCombinationIfLi1EffLNS1J_9ScaleType4KindE0ELNS_15FloatRoundStyleE2EfEENS1_15EpilogueDefaultEEEEEvvEEEEvNT_6ParamsE --------------------------
	.section	.nv.shared._ZN7cutlass13device_kernelINS_4gemm6kernel13GemmUniversalIN4cute5tupleIJiiiiEEENS1_10collective13CollectiveMmaINS1_34MainloopSm90TmaGmmaWarpSpecializedILi4ENS5_IJNS4_1CILi1EEESB_SB_EEENS1_35KernelTmaWarpSpecializedCooperativeEEENS5_IJNSA_ILi128EEENSA_ILi256EEESF_EEEfNS5_IJlSB_lEEEfSI_NS4_8TiledMMAINS4_8MMA_AtomIJNS4_4SM904GMMA30MMA_64x256x8_F32TF32TF32_SS_TNILNSM_7ScaleInE1ELSO_1EEEEEENS4_6LayoutINS5_IJNSA_ILi2EEESB_SB_EEENS5_IJSB_NSA_ILi0EEESU_EEEEENS5_IJNS4_10UnderscoreESX_SX_EEEEENS4_13SM90_TMA_LOADENS4_14ComposedLayoutINS4_7SwizzleILi3ELi4ELi3EEENS4_18smem_ptr_flag_bitsILi32EEENSR_INS5_IJNSA_ILi8EEENSA_ILi32EEEEEENS5_IJS17_SB_EEEEEEEvNS4_8identityES10_S1B_vS1C_EENS_8epilogue10collective6detail29Sm90TmaWarpSpecializedAdapterINS1F_15DefaultEpilogueIfSI_SI_NS1E_6thread17LinearCombinationIfLi1EffLNS1J_9ScaleType4KindE0ELNS_15FloatRoundStyleE2EfEENS1_15EpilogueDefaultEEEEEvvEEEEvNT_6ParamsE,"aw",@nobits
	.sectionflags	@""
	.align	16
	.zero		1024


//--------------------- .nv.shared.reserved.0     --------------------------
	.section	.nv.shared.reserved.0,"aw",@nobits
	.weak		__nv_reservedSMEM_offset_0_alias
	.size		__nv_reservedSMEM_offset_0_alias, 0, 0
	.other		__nv_reservedSMEM_offset_0_alias,@"STO_CUDA_RESERVED_SHARED STV_DEFAULT"
__nv_reservedSMEM_offset_0_alias:
	.zero		0


//--------------------- .nv.global                --------------------------
	.section	.nv.global,"aw",@nobits
.nv.global:
	.type		_ZN40_INTERNAL_05974e98_4_k_cu_b9a73529_274554cute1_E,@object
	.size		_ZN40_INTERNAL_05974e98_4_k_cu_b9a73529_274554cute1_E,(_ZN40_INTERNAL_05974e98_4_k_cu_b9a73529_274554cuda3std3__45__cpo6cbeginE - _ZN40_INTERNAL_05974e98_4_k_cu_b9a73529_274554cute1_E)
_ZN40_INTERNAL_05974e98_4_k_cu_b9a73529_274554cute1_E:
	.zero		1
	.type		_ZN40_INTERNAL_05974e98_4_k_cu_b9a73529_274554cuda3std3__45__cpo6cbeginE,@object
	.size		_ZN40_INTERNAL_05974e98_4_k_cu_b9a73529_274554cuda3std3__45__cpo6cbeginE,(_ZN40_INTERNAL_05974e98_4_k_cu_b9a73529_274554cuda3std3__48in_placeE - _ZN40_INTERNAL_05974e98_4_k_cu_b9a73529_274554cuda3std3__45__cpo6cbeginE)
_ZN40_INTERNAL_05974e98_4_k_cu_b9a73529_274554cuda3std3__45__cpo6cbeginE:
	.zero		1
	.type		_ZN40_INTERNAL_05974e98_4_k_cu_b9a73529_274554cuda3std3__48in_placeE,@object
	.size		_ZN40_INTERNAL_05974e98_4_k_cu_b9a73529_274554cuda3std3__48in_placeE,(_ZN40_INTERNAL_05974e98_4_k_cu_b9a73529_274554cuda3std6ranges3__45__cpo9iter_moveE - _ZN40_INTERNAL_05974e98_4_k_cu_b9a73529_274554cuda3std3__48in_placeE)
_ZN40_INTERNAL_05974e98_4_k_cu_b9a73529_274554cuda3std3__48in_placeE:
	.zero		1
	.type		_ZN40_INTERNAL_05974e98_4_k_cu_b9a73529_274554cuda3std6ranges3__45__cpo9iter_moveE,@object
	.size		_ZN40_INTERNAL_05974e98_4_k_cu_b9a73529_274554cuda3std6ranges3__45__cpo9iter_moveE,(_ZN40_INTERNAL_05974e98_4_k_cu_b9a73529_274554cuda3std3__45__cpo5beginE - _ZN40_INTERNAL_05974e98_4_k_cu_b9a73529_274554cuda3std6ranges3__45__cpo9iter_moveE)
_ZN40_INTERNAL_05974e98_4_k_cu_b9a73529_274554cuda3std6ranges3__45__cpo9iter_moveE:
	.zero		1
	.type		_ZN40_INTERNAL_05974e98_4_k_cu_b9a73529_274554cuda3std3__45__cpo5beginE,@object
	.size		_ZN40_INTERNAL_05974e98_4_k_cu_b9a73529_274554cuda3std3__45__cpo5beginE,(_ZN40_INTERNAL_05974e98_4_k_cu_b9a73529_274554cuda3std3__442_GLOBAL__N__05974e98_4_k_cu_b9a73529_274556ignoreE - _ZN40_INTERNAL_05974e98_4_k_cu_b9a73529_274554cuda3std3__45__cpo5beginE)
_ZN40_INTERNAL_05974e98_4_k_cu_b9a73529_274554cuda3std3__45__cpo5beginE:
	.zero		1
	.type		_ZN40_INTERNAL_05974e98_4_k_cu_b9a73529_274554cuda3std3__442_GLOBAL__N__05974e98_4_k_cu_b9a73529_274556ignoreE,@object
	.size		_ZN40_INTERNAL_05974e98_4_k_cu_b9a73529_274554cuda3std3__442_GLOBAL__N__05974e98_4_k_cu_b9a73529_274556ignoreE,(_ZN40_INTERNAL_05974e98_4_k_cu_b9a73529_274554cute7productE - _ZN40_INTERNAL_05974e98_4_k_cu_b9a73529_274554cuda3std3__442_GLOBAL__N__05974e98_4_k_cu_b9a73529_274556ignoreE)
_ZN40_INTERNAL_05974e98_4_k_cu_b9a73529_274554cuda3std3__442_GLOBAL__N__05974e98_4_k_cu_b9a73529_274556ignoreE:
	.zero		1
	.type		_ZN40_INTERNAL_05974e98_4_k_cu_b9a73529_274554cute7productE,@object
	.size		_ZN40_INTERNAL_05974e98_4_k_cu_b9a73529_274554cute7productE,(_ZN40_INTERNAL_05974e98_4_k_cu_b9a73529_274554cuda3std3__45__cpo3endE - _ZN40_INTERNAL_05974e98_4_k_cu_b9a73529_274554cute7productE)
_ZN40_INTERNAL_05974e98_4_k_cu_b9a73529_274554cute7productE:
	.zero		1
	.type		_ZN40_INTERNAL_05974e98_4_k_cu_b9a73529_274554cuda3std3__45__cpo3endE,@object
	.size		_ZN40_INTERNAL_05974e98_4_k_cu_b9a73529_274554cuda3std3__45__cpo3endE,(_ZN40_INTERNAL_05974e98_4_k_cu_b9a73529_274554cuda3std3__419piecewise_constructE - _ZN40_INTERNAL_05974e98_4_k_cu_b9a73529_274554cuda3std3__45__cpo3endE)
_ZN40_INTERNAL_05974e98_4_k_cu_b9a73529_274554cuda3std3__45__cpo3endE:
	.zero		1
	.type		_ZN40_INTERNAL_05974e98_4_k_cu_b9a73529_274554cuda3std3__419piecewise_constructE,@object
	.size		_ZN40_INTERNAL_05974e98_4_k_cu_b9a73529_274554cuda3std3__419piecewise_constructE,(_ZN40_INTERNAL_05974e98_4_k_cu_b9a73529_274554cuda3std3__45__cpo4cendE - _ZN40_INTERNAL_05974e98_4_k_cu_b9a73529_274554cuda3std3__419piecewise_constructE)
_ZN40_INTERNAL_05974e98_4_k_cu_b9a73529_274554cuda3std3__419piecewise_constructE:
	.zero		1
	.type		_ZN40_INTERNAL_05974e98_4_k_cu_b9a73529_274554cuda3std3__45__cpo4cendE,@object
	.size		_ZN40_INTERNAL_05974e98_4_k_cu_b9a73529_274554cuda3std3__45__cpo4cendE,(_ZN40_INTERNAL_05974e98_4_k_cu_b9a73529_274554cuda3std6ranges3__45__cpo4swapE - _ZN40_INTERNAL_05974e98_4_k_cu_b9a73529_274554cuda3std3__45__cpo4cendE)
_ZN40_INTERNAL_05974e98_4_k_cu_b9a73529_274554cuda3std3__45__cpo4cendE:
	.zero		1
	.type		_ZN40_INTERNAL_05974e98_4_k_cu_b9a73529_274554cuda3std6ranges3__45__cpo4swapE,@object
	.size		_ZN40_INTERNAL_05974e98_4_k_cu_b9a73529_274554cuda3std6ranges3__45__cpo4swapE,(.L_8 - _ZN40_INTERNAL_05974e98_4_k_cu_b9a73529_274554cuda3std6ranges3__45__cpo4swapE)
_ZN40_INTERNAL_05974e98_4_k_cu_b9a73529_274554cuda3std6ranges3__45__cpo4swapE:
	.zero		1
.L_8:


//--------------------- .nv.constant0._ZN7cutlass13device_kernelINS_4gemm6kernel13GemmUniversalIN4cute5tupleIJiiiiEEENS1_10collective13CollectiveMmaINS1_34MainloopSm90TmaGmmaWarpSpecializedILi4ENS5_IJNS4_1CILi1EEESB_SB_EEENS1_35KernelTmaWarpSpecializedCooperativeEEENS5_IJNSA_ILi128EEENSA_ILi256EEESF_EEEfNS5_IJlSB_lEEEfSI_NS4_8TiledMMAINS4_8MMA_AtomIJNS4_4SM904GMMA30MMA_64x256x8_F32TF32TF32_SS_TNILNSM_7ScaleInE1ELSO_1EEEEEENS4_6LayoutINS5_IJNSA_ILi2EEESB_SB_EEENS5_IJSB_NSA_ILi0EEESU_EEEEENS5_IJNS4_10UnderscoreESX_SX_EEEEENS4_13SM90_TMA_LOADENS4_14ComposedLayoutINS4_7SwizzleILi3ELi4ELi3EEENS4_18smem_ptr_flag_bitsILi32EEENSR_INS5_IJNSA_ILi8EEENSA_ILi32EEEEEENS5_IJS17_SB_EEEEEEEvNS4_8identityES10_S1B_vS1C_EENS_8epilogue10collective6detail29Sm90TmaWarpSpecializedAdapterINS1F_15DefaultEpilogueIfSI_SI_NS1E_6thread17LinearCombinationIfLi1EffLNS1J_9ScaleType4KindE0ELNS_15FloatRoundStyleE2EfEENS1_15EpilogueDefaultEEEEEvvEEEEvNT_6ParamsE --------------------------
	.section	.nv.constant0._ZN7cutlass13device_kernelINS_4gemm6kernel13GemmUniversalIN4cute5tupleIJiiiiEEENS1_10collective13CollectiveMmaINS1_34MainloopSm90TmaGmmaWarpSpecializedILi4ENS5_IJNS4_1CILi1EEESB_SB_EEENS1_35KernelTmaWarpSpecializedCooperativeEEENS5_IJNSA_ILi128EEENSA_ILi256EEESF_EEEfNS5_IJlSB_lEEEfSI_NS4_8TiledMMAINS4_8MMA_AtomIJNS4_4SM904GMMA30MMA_64x256x8_F32TF32TF32_SS_TNILNSM_7ScaleInE1ELSO_1EEEEEENS4_6LayoutINS5_IJNSA_ILi2EEESB_SB_EEENS5_IJSB_NSA_ILi0EEESU_EEEEENS5_IJNS4_10UnderscoreESX_SX_EEEEENS4_13SM90_TMA_LOADENS4_14ComposedLayoutINS4_7SwizzleILi3ELi4ELi3EEENS4_18smem_ptr_flag_bitsILi32EEENSR_INS5_IJNSA_ILi8EEENSA_ILi32EEEEEENS5_IJS17_SB_EEEEEEEvNS4_8identityES10_S1B_vS1C_EENS_8epilogue10collective6detail29Sm90TmaWarpSpecializedAdapterINS1F_15DefaultEpilogueIfSI_SI_NS1E_6thread17LinearCombinationIfLi1EffLNS1J_9ScaleType4KindE0ELNS_15FloatRoundStyleE2EfEENS1_15EpilogueDefaultEEEEEvvEEEEvNT_6ParamsE,"a",@progbits
	.sectionflags	@""
	.align	4
.nv.constant0._ZN7cutlass13device_kernelINS_4gemm6kernel13GemmUniversalIN4cute5tupleIJiiiiEEENS1_10collective13CollectiveMmaINS1_34MainloopSm90TmaGmmaWarpSpecializedILi4ENS5_IJNS4_1CILi1EEESB_SB_EEENS1_35KernelTmaWarpSpecializedCooperativeEEENS5_IJNSA_ILi128EEENSA_ILi256EEESF_EEEfNS5_IJlSB_lEEEfSI_NS4_8TiledMMAINS4_8MMA_AtomIJNS4_4SM904GMMA30MMA_64x256x8_F32TF32TF32_SS_TNILNSM_7ScaleInE1ELSO_1EEEEEENS4_6LayoutINS5_IJNSA_ILi2EEESB_SB_EEENS5_IJSB_NSA_ILi0EEESU_EEEEENS5_IJNS4_10UnderscoreESX_SX_EEEEENS4_13SM90_TMA_LOADENS4_14ComposedLayoutINS4_7SwizzleILi3ELi4ELi3EEENS4_18smem_ptr_flag_bitsILi32EEENSR_INS5_IJNSA_ILi8EEENSA_ILi32EEEEEENS5_IJS17_SB_EEEEEEEvNS4_8identityES10_S1B_vS1C_EENS_8epilogue10collective6detail29Sm90TmaWarpSpecializedAdapterINS1F_15DefaultEpilogueIfSI_SI_NS1E_6thread17LinearCombinationIfLi1EffLNS1J_9ScaleType4KindE0ELNS_15FloatRoundStyleE2EfEENS1_15EpilogueDefaultEEEEEvvEEEEvNT_6ParamsE:
	.zero		1664


//--------------------- SYMBOLS --------------------------

	.type		.nv.reservedSmem.offset0,@object
	.size		.nv.reservedSmem.offset0,0x4
	.type		__assertfail,@function
